//
// Generated by NVIDIA NVVM Compiler
//
// Compiler Build ID: CL-36424714
// Cuda compilation tools, release 13.0, V13.0.88
// Based on NVVM 20.0.0
//

.version 9.0
.target sm_100
.address_size 64

	// .globl	compute_forces_kernel
.extern .func  (.param .b32 func_retval0) vprintf
(
	.param .b64 vprintf_param_0,
	.param .b64 vprintf_param_1
)
;
.global .align 1 .b8 $str[44] = {70, 111, 114, 99, 101, 32, 99, 108, 97, 109, 112, 101, 100, 32, 102, 114, 111, 109, 32, 37, 102, 32, 116, 111, 32, 37, 102, 32, 40, 105, 116, 101, 114, 97, 116, 105, 111, 110, 32, 37, 100, 41, 10};
.global .align 1 .b8 $str$1[55] = {78, 111, 100, 101, 32, 37, 100, 58, 32, 102, 111, 114, 99, 101, 95, 109, 97, 103, 61, 37, 102, 44, 32, 112, 111, 115, 61, 40, 37, 102, 44, 37, 102, 44, 37, 102, 41, 44, 32, 118, 101, 108, 61, 40, 37, 102, 44, 37, 102, 44, 37, 102, 41, 10};
.global .align 1 .b8 $str$2[47] = {78, 111, 100, 101, 32, 37, 100, 58, 32, 105, 116, 101, 114, 97, 116, 105, 111, 110, 61, 37, 100, 44, 32, 114, 97, 109, 112, 95, 117, 112, 61, 37, 102, 44, 32, 100, 97, 109, 112, 105, 110, 103, 61, 37, 102, 10};

.visible .entry compute_forces_kernel(
	.param .u64 .ptr .align 1 compute_forces_kernel_param_0,
	.param .u32 compute_forces_kernel_param_1,
	.param .f32 compute_forces_kernel_param_2,
	.param .f32 compute_forces_kernel_param_3,
	.param .f32 compute_forces_kernel_param_4,
	.param .f32 compute_forces_kernel_param_5,
	.param .f32 compute_forces_kernel_param_6,
	.param .f32 compute_forces_kernel_param_7,
	.param .u32 compute_forces_kernel_param_8
)
{
	.local .align 16 .b8 	__local_depot0[64];
	.reg .b64 	%SP;
	.reg .b64 	%SPL;
	.reg .pred 	%p<42>;
	.reg .b16 	%rs<5>;
	.reg .b32 	%r<31>;
	.reg .b32 	%f<302>;
	.reg .b64 	%rd<24>;
	.reg .b64 	%fd<12>;

	mov.u64 	%SPL, __local_depot0;
	cvta.local.u64 	%SP, %SPL;
	ld.param.u64 	%rd7, [compute_forces_kernel_param_0];
	ld.param.u32 	%r9, [compute_forces_kernel_param_1];
	ld.param.f32 	%f116, [compute_forces_kernel_param_2];
	ld.param.f32 	%f268, [compute_forces_kernel_param_3];
	ld.param.u32 	%r10, [compute_forces_kernel_param_8];
	cvta.to.global.u64 	%rd1, %rd7;
	mov.u32 	%r11, %ctaid.x;
	mov.u32 	%r12, %ntid.x;
	mov.u32 	%r13, %tid.x;
	mad.lo.s32 	%r1, %r11, %r12, %r13;
	setp.ge.s32 	%p1, %r1, %r9;
	@%p1 bra 	$L__BB0_37;
	setp.gt.s32 	%p2, %r10, 99;
	mov.f32 	%f267, 0f3F800000;
	@%p2 bra 	$L__BB0_3;
	cvt.rn.f32.s32 	%f123, %r10;
	div.rn.f32 	%f124, %f123, 0f42C80000;
	fma.rn.f32 	%f267, %f124, 0f3F7D70A4, 0f3C23D70A;
	fma.rn.f32 	%f125, %f124, 0fBECCCCCD, 0f3F666666;
	max.f32 	%f268, %f268, %f125;
$L__BB0_3:
	mul.wide.s32 	%rd8, %r1, 28;
	add.s64 	%rd2, %rd1, %rd8;
	ld.global.f32 	%f5, [%rd2];
	ld.global.f32 	%f6, [%rd2+4];
	ld.global.f32 	%f7, [%rd2+8];
	ld.global.f32 	%f8, [%rd2+12];
	ld.global.f32 	%f9, [%rd2+16];
	ld.global.f32 	%f10, [%rd2+20];
	ld.global.u8 	%rs1, [%rd2+24];
	setp.eq.s16 	%p3, %rs1, 0;
	cvt.rn.f32.u16 	%f127, %rs1;
	add.f32 	%f128, %f127, 0f3F800000;
	mul.f32 	%f129, %f128, 0f3B800000;
	selp.f32 	%f11, 0f3F000000, %f129, %p3;
	setp.lt.s32 	%p4, %r9, 1;
	mov.f32 	%f272, 0f00000000;
	mov.f32 	%f273, %f272;
	mov.f32 	%f274, %f272;
	@%p4 bra 	$L__BB0_23;
	mul.f32 	%f12, %f116, %f267;
	setp.eq.s32 	%p5, %r9, 1;
	mov.f32 	%f274, 0f00000000;
	mov.b32 	%r30, 0;
	mov.f32 	%f273, %f274;
	mov.f32 	%f272, %f274;
	@%p5 bra 	$L__BB0_17;
	neg.s32 	%r28, %r1;
	add.s64 	%rd23, %rd1, 28;
	mov.f32 	%f274, 0f00000000;
	mov.b32 	%r29, 0;
$L__BB0_6:
	setp.eq.s32 	%p6, %r28, 0;
	@%p6 bra 	$L__BB0_11;
	ld.global.u8 	%rs2, [%rd23+-4];
	setp.eq.s16 	%p7, %rs2, 0;
	cvt.rn.f32.u16 	%f133, %rs2;
	add.f32 	%f134, %f133, 0f3F800000;
	mul.f32 	%f135, %f134, 0f3B800000;
	selp.f32 	%f16, 0f3F000000, %f135, %p7;
	ld.global.f32 	%f136, [%rd23+-28];
	ld.global.f32 	%f137, [%rd23+-24];
	ld.global.f32 	%f138, [%rd23+-20];
	sub.f32 	%f17, %f136, %f5;
	sub.f32 	%f18, %f137, %f6;
	sub.f32 	%f19, %f138, %f7;
	mul.f32 	%f139, %f18, %f18;
	fma.rn.f32 	%f140, %f17, %f17, %f139;
	fma.rn.f32 	%f141, %f19, %f19, %f140;
	sqrt.rn.f32 	%f20, %f141;
	setp.leu.f32 	%p8, %f20, 0f3E19999A;
	@%p8 bra 	$L__BB0_11;
	ld.param.f32 	%f262, [compute_forces_kernel_param_6];
	div.rn.f32 	%f21, %f17, %f20;
	div.rn.f32 	%f22, %f18, %f20;
	div.rn.f32 	%f23, %f19, %f20;
	add.f32 	%f142, %f20, 0fBF800000;
	mul.f32 	%f143, %f12, %f142;
	setp.gt.f32 	%p9, %f20, 0f40400000;
	add.f32 	%f144, %f20, 0fC0400000;
	fma.rn.f32 	%f145, %f144, 0f3DCCCCCD, 0f3F800000;
	mul.f32 	%f146, %f143, %f145;
	selp.f32 	%f24, %f146, %f143, %p9;
	setp.geu.f32 	%p10, %f20, %f262;
	@%p10 bra 	$L__BB0_10;
	ld.param.f32 	%f257, [compute_forces_kernel_param_4];
	mul.f32 	%f149, %f257, %f11;
	mul.f32 	%f150, %f149, %f16;
	mul.f32 	%f151, %f20, %f20;
	max.f32 	%f152, %f151, 0f3E19999A;
	div.rn.f32 	%f153, %f150, %f152;
	add.f32 	%f154, %f150, %f150;
	min.f32 	%f155, %f153, %f154;
	mul.f32 	%f156, %f21, %f155;
	sub.f32 	%f272, %f272, %f156;
	mul.f32 	%f157, %f22, %f155;
	sub.f32 	%f273, %f273, %f157;
	mul.f32 	%f158, %f23, %f155;
	sub.f32 	%f274, %f274, %f158;
	bra.uni 	$L__BB0_11;
$L__BB0_10:
	mul.f32 	%f147, %f11, %f16;
	mul.f32 	%f148, %f147, %f24;
	fma.rn.f32 	%f272, %f21, %f148, %f272;
	fma.rn.f32 	%f273, %f22, %f148, %f273;
	fma.rn.f32 	%f274, %f23, %f148, %f274;
$L__BB0_11:
	add.s32 	%r16, %r29, 1;
	setp.eq.s32 	%p11, %r16, %r1;
	@%p11 bra 	$L__BB0_16;
	ld.global.u8 	%rs3, [%rd23+24];
	setp.eq.s16 	%p12, %rs3, 0;
	cvt.rn.f32.u16 	%f159, %rs3;
	add.f32 	%f160, %f159, 0f3F800000;
	mul.f32 	%f161, %f160, 0f3B800000;
	selp.f32 	%f34, 0f3F000000, %f161, %p12;
	ld.global.f32 	%f162, [%rd23];
	ld.global.f32 	%f163, [%rd23+4];
	ld.global.f32 	%f164, [%rd23+8];
	sub.f32 	%f35, %f162, %f5;
	sub.f32 	%f36, %f163, %f6;
	sub.f32 	%f37, %f164, %f7;
	mul.f32 	%f165, %f36, %f36;
	fma.rn.f32 	%f166, %f35, %f35, %f165;
	fma.rn.f32 	%f167, %f37, %f37, %f166;
	sqrt.rn.f32 	%f38, %f167;
	setp.leu.f32 	%p13, %f38, 0f3E19999A;
	@%p13 bra 	$L__BB0_16;
	ld.param.f32 	%f263, [compute_forces_kernel_param_6];
	div.rn.f32 	%f39, %f35, %f38;
	div.rn.f32 	%f40, %f36, %f38;
	div.rn.f32 	%f41, %f37, %f38;
	add.f32 	%f168, %f38, 0fBF800000;
	mul.f32 	%f169, %f12, %f168;
	setp.gt.f32 	%p14, %f38, 0f40400000;
	add.f32 	%f170, %f38, 0fC0400000;
	fma.rn.f32 	%f171, %f170, 0f3DCCCCCD, 0f3F800000;
	mul.f32 	%f172, %f169, %f171;
	selp.f32 	%f42, %f172, %f169, %p14;
	setp.lt.f32 	%p15, %f38, %f263;
	@%p15 bra 	$L__BB0_15;
	mul.f32 	%f173, %f11, %f34;
	mul.f32 	%f174, %f173, %f42;
	fma.rn.f32 	%f272, %f39, %f174, %f272;
	fma.rn.f32 	%f273, %f40, %f174, %f273;
	fma.rn.f32 	%f274, %f41, %f174, %f274;
	bra.uni 	$L__BB0_16;
$L__BB0_15:
	ld.param.f32 	%f258, [compute_forces_kernel_param_4];
	mul.f32 	%f175, %f258, %f11;
	mul.f32 	%f176, %f175, %f34;
	mul.f32 	%f177, %f38, %f38;
	max.f32 	%f178, %f177, 0f3E19999A;
	div.rn.f32 	%f179, %f176, %f178;
	add.f32 	%f180, %f176, %f176;
	min.f32 	%f181, %f179, %f180;
	mul.f32 	%f182, %f39, %f181;
	sub.f32 	%f272, %f272, %f182;
	mul.f32 	%f183, %f40, %f181;
	sub.f32 	%f273, %f273, %f183;
	mul.f32 	%f184, %f41, %f181;
	sub.f32 	%f274, %f274, %f184;
$L__BB0_16:
	add.s32 	%r29, %r29, 2;
	add.s32 	%r28, %r28, 2;
	add.s64 	%rd23, %rd23, 56;
	and.b32  	%r30, %r9, 2147483646;
	setp.ne.s32 	%p16, %r29, %r30;
	@%p16 bra 	$L__BB0_6;
$L__BB0_17:
	and.b32  	%r17, %r9, 1;
	setp.eq.b32 	%p17, %r17, 1;
	not.pred 	%p18, %p17;
	@%p18 bra 	$L__BB0_23;
	setp.eq.s32 	%p19, %r30, %r1;
	@%p19 bra 	$L__BB0_23;
	ld.param.u64 	%rd22, [compute_forces_kernel_param_0];
	cvta.to.global.u64 	%rd9, %rd22;
	mul.wide.u32 	%rd10, %r30, 28;
	add.s64 	%rd11, %rd9, %rd10;
	ld.global.u8 	%rs4, [%rd11+24];
	setp.eq.s16 	%p20, %rs4, 0;
	cvt.rn.f32.u16 	%f185, %rs4;
	add.f32 	%f186, %f185, 0f3F800000;
	mul.f32 	%f187, %f186, 0f3B800000;
	selp.f32 	%f58, 0f3F000000, %f187, %p20;
	ld.global.f32 	%f188, [%rd11];
	ld.global.f32 	%f189, [%rd11+4];
	ld.global.f32 	%f190, [%rd11+8];
	sub.f32 	%f59, %f188, %f5;
	sub.f32 	%f60, %f189, %f6;
	sub.f32 	%f61, %f190, %f7;
	mul.f32 	%f191, %f60, %f60;
	fma.rn.f32 	%f192, %f59, %f59, %f191;
	fma.rn.f32 	%f193, %f61, %f61, %f192;
	sqrt.rn.f32 	%f62, %f193;
	setp.leu.f32 	%p21, %f62, 0f3E19999A;
	@%p21 bra 	$L__BB0_23;
	ld.param.f32 	%f264, [compute_forces_kernel_param_6];
	div.rn.f32 	%f63, %f59, %f62;
	div.rn.f32 	%f64, %f60, %f62;
	div.rn.f32 	%f65, %f61, %f62;
	add.f32 	%f194, %f62, 0fBF800000;
	mul.f32 	%f195, %f12, %f194;
	setp.gt.f32 	%p22, %f62, 0f40400000;
	add.f32 	%f196, %f62, 0fC0400000;
	fma.rn.f32 	%f197, %f196, 0f3DCCCCCD, 0f3F800000;
	mul.f32 	%f198, %f195, %f197;
	selp.f32 	%f66, %f198, %f195, %p22;
	setp.lt.f32 	%p23, %f62, %f264;
	@%p23 bra 	$L__BB0_22;
	mul.f32 	%f199, %f11, %f58;
	mul.f32 	%f200, %f199, %f66;
	fma.rn.f32 	%f272, %f63, %f200, %f272;
	fma.rn.f32 	%f273, %f64, %f200, %f273;
	fma.rn.f32 	%f274, %f65, %f200, %f274;
	bra.uni 	$L__BB0_23;
$L__BB0_22:
	ld.param.f32 	%f259, [compute_forces_kernel_param_4];
	mul.f32 	%f201, %f259, %f11;
	mul.f32 	%f202, %f201, %f58;
	mul.f32 	%f203, %f62, %f62;
	max.f32 	%f204, %f203, 0f3E19999A;
	div.rn.f32 	%f205, %f202, %f204;
	add.f32 	%f206, %f202, %f202;
	min.f32 	%f207, %f205, %f206;
	mul.f32 	%f208, %f63, %f207;
	sub.f32 	%f272, %f272, %f208;
	mul.f32 	%f209, %f64, %f207;
	sub.f32 	%f273, %f273, %f209;
	mul.f32 	%f210, %f65, %f207;
	sub.f32 	%f274, %f274, %f210;
$L__BB0_23:
	mul.f32 	%f76, %f11, 0f3C75C28F;
	mul.f32 	%f211, %f6, %f6;
	fma.rn.f32 	%f212, %f5, %f5, %f211;
	fma.rn.f32 	%f213, %f7, %f7, %f212;
	sqrt.rn.f32 	%f77, %f213;
	setp.leu.f32 	%p24, %f77, 0f40400000;
	@%p24 bra 	$L__BB0_25;
	add.f32 	%f214, %f77, 0fC0400000;
	mul.f32 	%f215, %f267, %f76;
	mul.f32 	%f216, %f215, %f214;
	div.rn.f32 	%f217, %f216, %f77;
	mul.f32 	%f218, %f5, %f217;
	sub.f32 	%f272, %f272, %f218;
	mul.f32 	%f219, %f6, %f217;
	sub.f32 	%f273, %f273, %f219;
	mul.f32 	%f220, %f7, %f217;
	sub.f32 	%f274, %f274, %f220;
$L__BB0_25:
	add.u64 	%rd12, %SP, 0;
	add.u64 	%rd6, %SPL, 0;
	mul.f32 	%f221, %f273, %f273;
	fma.rn.f32 	%f222, %f272, %f272, %f221;
	fma.rn.f32 	%f223, %f274, %f274, %f222;
	sqrt.rn.f32 	%f84, %f223;
	setp.leu.f32 	%p25, %f84, 0f40400000;
	@%p25 bra 	$L__BB0_28;
	setp.gt.s32 	%p26, %r10, 4;
	mov.f32 	%f224, 0f40400000;
	div.rn.f32 	%f225, %f224, %f84;
	mul.f32 	%f272, %f272, %f225;
	mul.f32 	%f273, %f273, %f225;
	mul.f32 	%f274, %f274, %f225;
	setp.ne.s32 	%p27, %r1, 0;
	or.pred  	%p28, %p27, %p26;
	@%p28 bra 	$L__BB0_28;
	cvt.f64.f32 	%fd1, %f84;
	mov.f64 	%fd2, 0d4008000000000000;
	st.local.v2.f64 	[%rd6], {%fd1, %fd2};
	st.local.u32 	[%rd6+16], %r10;
	mov.u64 	%rd13, $str;
	cvta.global.u64 	%rd14, %rd13;
	{ // callseq 0, 0
	.param .b64 param0;
	st.param.b64 	[param0], %rd14;
	.param .b64 param1;
	st.param.b64 	[param1], %rd12;
	.param .b32 retval0;
	call.uni (retval0), 
	vprintf, 
	(
	param0, 
	param1
	);
	ld.param.b32 	%r18, [retval0];
	} // callseq 0
$L__BB0_28:
	ld.param.f32 	%f260, [compute_forces_kernel_param_5];
	setp.lt.s32 	%p29, %r10, 5;
	mov.f32 	%f226, 0f3F800000;
	sub.f32 	%f227, %f226, %f268;
	selp.f32 	%f228, 0f00000000, %f8, %p29;
	max.f32 	%f229, %f272, 0fC0400000;
	min.f32 	%f230, %f229, 0f40400000;
	mul.f32 	%f231, %f260, %f230;
	fma.rn.f32 	%f296, %f227, %f228, %f231;
	selp.f32 	%f232, 0f00000000, %f9, %p29;
	max.f32 	%f233, %f273, 0fC0400000;
	min.f32 	%f234, %f233, 0f40400000;
	mul.f32 	%f235, %f260, %f234;
	fma.rn.f32 	%f297, %f227, %f232, %f235;
	selp.f32 	%f236, 0f00000000, %f10, %p29;
	max.f32 	%f237, %f274, 0fC0400000;
	min.f32 	%f238, %f237, 0f40400000;
	mul.f32 	%f239, %f260, %f238;
	fma.rn.f32 	%f298, %f227, %f236, %f239;
	mul.f32 	%f240, %f297, %f297;
	fma.rn.f32 	%f241, %f296, %f296, %f240;
	fma.rn.f32 	%f242, %f298, %f298, %f241;
	sqrt.rn.f32 	%f94, %f242;
	setp.leu.f32 	%p30, %f94, 0f3CA3D70A;
	@%p30 bra 	$L__BB0_30;
	mov.f32 	%f243, 0f3CA3D70A;
	div.rn.f32 	%f244, %f243, %f94;
	mul.f32 	%f296, %f296, %f244;
	mul.f32 	%f297, %f244, %f297;
	mul.f32 	%f298, %f244, %f298;
$L__BB0_30:
	ld.param.f32 	%f265, [compute_forces_kernel_param_7];
	ld.param.f32 	%f261, [compute_forces_kernel_param_5];
	fma.rn.f32 	%f299, %f261, %f296, %f5;
	fma.rn.f32 	%f300, %f261, %f297, %f6;
	fma.rn.f32 	%f301, %f261, %f298, %f7;
	setp.leu.f32 	%p31, %f265, 0f00000000;
	setp.lt.s32 	%p32, %r10, 11;
	or.pred  	%p33, %p31, %p32;
	@%p33 bra 	$L__BB0_33;
	ld.param.f32 	%f266, [compute_forces_kernel_param_7];
	fma.rn.f32 	%f245, %f266, 0fBE99999A, %f266;
	abs.f32 	%f246, %f299;
	setp.gt.f32 	%p34, %f246, %f245;
	mul.f32 	%f247, %f299, 0f3F6B851F;
	mul.f32 	%f248, %f296, 0f3F59999A;
	selp.f32 	%f296, %f248, %f296, %p34;
	selp.f32 	%f299, %f247, %f299, %p34;
	abs.f32 	%f249, %f300;
	setp.gt.f32 	%p35, %f249, %f245;
	mul.f32 	%f250, %f300, 0f3F6B851F;
	mul.f32 	%f251, %f297, 0f3F59999A;
	selp.f32 	%f297, %f251, %f297, %p35;
	selp.f32 	%f300, %f250, %f300, %p35;
	abs.f32 	%f252, %f301;
	setp.leu.f32 	%p36, %f252, %f245;
	@%p36 bra 	$L__BB0_33;
	mul.f32 	%f301, %f301, 0f3F6B851F;
	mul.f32 	%f298, %f298, 0f3F59999A;
$L__BB0_33:
	st.global.f32 	[%rd2], %f299;
	st.global.f32 	[%rd2+4], %f300;
	st.global.f32 	[%rd2+8], %f301;
	st.global.f32 	[%rd2+12], %f296;
	st.global.f32 	[%rd2+16], %f297;
	st.global.f32 	[%rd2+20], %f298;
	setp.ne.s32 	%p37, %r1, 0;
	@%p37 bra 	$L__BB0_37;
	setp.gt.s32 	%p38, %r10, 4;
	mad.lo.s32 	%r20, %r10, -858993459, 429496728;
	shf.l.wrap.b32 	%r21, %r20, %r20, 30;
	setp.gt.u32 	%p39, %r21, 214748364;
	and.pred  	%p40, %p38, %p39;
	@%p40 bra 	$L__BB0_37;
	setp.gt.s32 	%p41, %r10, 99;
	mul.f32 	%f253, %f273, %f273;
	fma.rn.f32 	%f254, %f272, %f272, %f253;
	fma.rn.f32 	%f255, %f274, %f274, %f254;
	sqrt.rn.f32 	%f256, %f255;
	cvt.f64.f32 	%fd3, %f256;
	cvt.f64.f32 	%fd4, %f299;
	cvt.f64.f32 	%fd5, %f300;
	cvt.f64.f32 	%fd6, %f301;
	cvt.f64.f32 	%fd7, %f296;
	cvt.f64.f32 	%fd8, %f297;
	cvt.f64.f32 	%fd9, %f298;
	mov.b32 	%r22, 0;
	st.local.u32 	[%rd6], %r22;
	st.local.f64 	[%rd6+8], %fd3;
	st.local.v2.f64 	[%rd6+16], {%fd4, %fd5};
	st.local.v2.f64 	[%rd6+32], {%fd6, %fd7};
	st.local.v2.f64 	[%rd6+48], {%fd8, %fd9};
	mov.u64 	%rd16, $str$1;
	cvta.global.u64 	%rd17, %rd16;
	{ // callseq 1, 0
	.param .b64 param0;
	st.param.b64 	[param0], %rd17;
	.param .b64 param1;
	st.param.b64 	[param1], %rd12;
	.param .b32 retval0;
	call.uni (retval0), 
	vprintf, 
	(
	param0, 
	param1
	);
	ld.param.b32 	%r23, [retval0];
	} // callseq 1
	@%p41 bra 	$L__BB0_37;
	cvt.f64.f32 	%fd10, %f267;
	cvt.f64.f32 	%fd11, %f268;
	mov.b32 	%r25, 0;
	st.local.v2.u32 	[%rd6], {%r25, %r10};
	st.local.f64 	[%rd6+8], %fd10;
	st.local.f64 	[%rd6+16], %fd11;
	mov.u64 	%rd19, $str$2;
	cvta.global.u64 	%rd20, %rd19;
	{ // callseq 2, 0
	.param .b64 param0;
	st.param.b64 	[param0], %rd20;
	.param .b64 param1;
	st.param.b64 	[param1], %rd12;
	.param .b32 retval0;
	call.uni (retval0), 
	vprintf, 
	(
	param0, 
	param1
	);
	ld.param.b32 	%r26, [retval0];
	} // callseq 2
$L__BB0_37:
	ret;

}


// ===== COMPILED SASS (sm_100) =====

	.target	sm_100

	.elftype	@"ET_EXEC"


//--------------------- .note.nv.tkinfo           --------------------------
	.section	.note.nv.tkinfo,"",@"SHT_NOTE"
	.sectionflags	@"SHF_NOTE_NV_TKINFO"
	.tkinfo
        /*0018*/ 	.word	0x00000002
        /*0030*/ 	.string	""
        /*0030*/ 	.string	"ptxas"
        /*0030*/ 	.string	"Cuda compilation tools, release 13.0, V13.0.88"
        /*0030*/ 	.string	"Build cuda_13.0.r13.0/compiler.36424714_0"
        /*0030*/ 	.string	"-arch sm_100 -m 64 "



//--------------------- .note.nv.cuinfo           --------------------------
	.section	.note.nv.cuinfo,"",@"SHT_NOTE"
	.sectionflags	@"SHF_NOTE_NV_CUINFO"
        /*0018*/ 	.short	0x0002
        /*001a*/ 	.short	0x0064
        /*001c*/ 	.short	0x0082
	.zero		2


//--------------------- .nv.info                  --------------------------
	.section	.nv.info,"",@"SHT_CUDA_INFO"
	.align	4


	//----- nvinfo : EIATTR_REGCOUNT
	.align		4
        /*0000*/ 	.byte	0x04, 0x2f
        /*0002*/ 	.short	(.L_4 - .L_3)
	.align		4
.L_3:
        /*0004*/ 	.word	index@(compute_forces_kernel)
        /*0008*/ 	.word	0x00000029


	//----- nvinfo : EIATTR_FRAME_SIZE
	.align		4
.L_4:
        /*000c*/ 	.byte	0x04, 0x11
        /*000e*/ 	.short	(.L_6 - .L_5)
	.align		4
.L_5:
        /*0010*/ 	.word	index@($__internal_1_$__cuda_sm3x_div_rn_noftz_f32_slowpath)
        /*0014*/ 	.word	0x00000040


	//----- nvinfo : EIATTR_FRAME_SIZE
	.align		4
.L_6:
        /*0018*/ 	.byte	0x04, 0x11
        /*001a*/ 	.short	(.L_8 - .L_7)
	.align		4
.L_7:
        /*001c*/ 	.word	index@($__internal_0_$__cuda_sm20_sqrt_rn_f32_slowpath)
        /*0020*/ 	.word	0x00000040


	//----- nvinfo : EIATTR_FRAME_SIZE
	.align		4
.L_8:
        /*0024*/ 	.byte	0x04, 0x11
        /*0026*/ 	.short	(.L_10 - .L_9)
	.align		4
.L_9:
        /*0028*/ 	.word	index@(compute_forces_kernel)
        /*002c*/ 	.word	0x00000040


	//----- nvinfo : EIATTR_MIN_STACK_SIZE
	.align		4
.L_10:
        /*0030*/ 	.byte	0x04, 0x12
        /*0032*/ 	.short	(.L_12 - .L_11)
	.align		4
.L_11:
        /*0034*/ 	.word	index@(compute_forces_kernel)
        /*0038*/ 	.word	0x00000040
.L_12:


//--------------------- .nv.compat                --------------------------
	.section	.nv.compat,"",@"SHT_CUDA_COMPAT_INFO"
	.align	4
        /*0000*/ 	.byte	0x02, 0x09, 0x00, 0x00, 0x02, 0x02, 0x01, 0x00, 0x02, 0x05, 0x05, 0x00, 0x03, 0x07, 0x01, 0x01
        /*0010*/ 	.byte	0x02, 0x03, 0x00, 0x00, 0x02, 0x06, 0x01, 0x00, 0x04, 0x0b, 0x08, 0x00, 0x01, 0x00, 0x00, 0x00
        /*0020*/ 	.byte	0x00, 0x00, 0x00, 0x00


//--------------------- .nv.info.compute_forces_kernel --------------------------
	.section	.nv.info.compute_forces_kernel,"",@"SHT_CUDA_INFO"
	.sectionflags	@""
	.align	4


	//----- nvinfo : EIATTR_CUDA_API_VERSION
	.align		4
        /*0000*/ 	.byte	0x04, 0x37
        /*0002*/ 	.short	(.L_14 - .L_13)
.L_13:
        /*0004*/ 	.word	0x00000082


	//----- nvinfo : EIATTR_KPARAM_INFO
	.align		4
.L_14:
        /*0008*/ 	.byte	0x04, 0x17
        /*000a*/ 	.short	(.L_16 - .L_15)
.L_15:
        /*000c*/ 	.word	0x00000000
        /*0010*/ 	.short	0x0008
        /*0012*/ 	.short	0x0024
        /*0014*/ 	.byte	0x00, 0xf0, 0x11, 0x00


	//----- nvinfo : EIATTR_KPARAM_INFO
	.align		4
.L_16:
        /*0018*/ 	.byte	0x04, 0x17
        /*001a*/ 	.short	(.L_18 - .L_17)
.L_17:
        /*001c*/ 	.word	0x00000000
        /*0020*/ 	.short	0x0007
        /*0022*/ 	.short	0x0020
        /*0024*/ 	.byte	0x00, 0xf0, 0x11, 0x00


	//----- nvinfo : EIATTR_KPARAM_INFO
	.align		4
.L_18:
        /*0028*/ 	.byte	0x04, 0x17
        /*002a*/ 	.short	(.L_20 - .L_19)
.L_19:
        /*002c*/ 	.word	0x00000000
        /*0030*/ 	.short	0x0006
        /*0032*/ 	.short	0x001c
        /*0034*/ 	.byte	0x00, 0xf0, 0x11, 0x00


	//----- nvinfo : EIATTR_KPARAM_INFO
	.align		4
.L_20:
        /*0038*/ 	.byte	0x04, 0x17
        /*003a*/ 	.short	(.L_22 - .L_21)
.L_21:
        /*003c*/ 	.word	0x00000000
        /*0040*/ 	.short	0x0005
        /*0042*/ 	.short	0x0018
        /*0044*/ 	.byte	0x00, 0xf0, 0x11, 0x00


	//----- nvinfo : EIATTR_KPARAM_INFO
	.align		4
.L_22:
        /*0048*/ 	.byte	0x04, 0x17
        /*004a*/ 	.short	(.L_24 - .L_23)
.L_23:
        /*004c*/ 	.word	0x00000000
        /*0050*/ 	.short	0x0004
        /*0052*/ 	.short	0x0014
        /*0054*/ 	.byte	0x00, 0xf0, 0x11, 0x00


	//----- nvinfo : EIATTR_KPARAM_INFO
	.align		4
.L_24:
        /*0058*/ 	.byte	0x04, 0x17
        /*005a*/ 	.short	(.L_26 - .L_25)
.L_25:
        /*005c*/ 	.word	0x00000000
        /*0060*/ 	.short	0x0003
        /*0062*/ 	.short	0x0010
        /*0064*/ 	.byte	0x00, 0xf0, 0x11, 0x00


	//----- nvinfo : EIATTR_KPARAM_INFO
	.align		4
.L_26:
        /*0068*/ 	.byte	0x04, 0x17
        /*006a*/ 	.short	(.L_28 - .L_27)
.L_27:
        /*006c*/ 	.word	0x00000000
        /*0070*/ 	.short	0x0002
        /*0072*/ 	.short	0x000c
        /*0074*/ 	.byte	0x00, 0xf0, 0x11, 0x00


	//----- nvinfo : EIATTR_KPARAM_INFO
	.align		4
.L_28:
        /*0078*/ 	.byte	0x04, 0x17
        /*007a*/ 	.short	(.L_30 - .L_29)
.L_29:
        /*007c*/ 	.word	0x00000000
        /*0080*/ 	.short	0x0001
        /*0082*/ 	.short	0x0008
        /*0084*/ 	.byte	0x00, 0xf0, 0x11, 0x00


	//----- nvinfo : EIATTR_KPARAM_INFO
	.align		4
.L_30:
        /*0088*/ 	.byte	0x04, 0x17
        /*008a*/ 	.short	(.L_32 - .L_31)
.L_31:
        /*008c*/ 	.word	0x00000000
        /*0090*/ 	.short	0x0000
        /*0092*/ 	.short	0x0000
        /*0094*/ 	.byte	0x00, 0xf5, 0x21, 0x00


	//----- nvinfo : EIATTR_SPARSE_MMA_MASK
	.align		4
.L_32:
        /*0098*/ 	.byte	0x03, 0x50
        /*009a*/ 	.short	0x0000


	//----- nvinfo : EIATTR_MAXREG_COUNT
	.align		4
        /*009c*/ 	.byte	0x03, 0x1b
        /*009e*/ 	.short	0x00ff


	//----- nvinfo : EIATTR_EXTERNS
	.align		4
        /*00a0*/ 	.byte	0x04, 0x0f
        /*00a2*/ 	.short	(.L_34 - .L_33)


	//   ....[0]....
	.align		4
.L_33:
        /*00a4*/ 	.word	index@(vprintf)


	//----- nvinfo : EIATTR_MERCURY_ISA_VERSION
	.align		4
.L_34:
        /*00a8*/ 	.byte	0x03, 0x5f
        /*00aa*/ 	.short	0x0101


	//----- nvinfo : EIATTR_VRC_CTA_INIT_COUNT
	.align		4
        /*00ac*/ 	.byte	0x02, 0x4a
	.zero		1
	.zero		1


	//----- nvinfo : EIATTR_SYSCALL_OFFSETS
	.align		4
        /*00b0*/ 	.byte	0x04, 0x46
        /*00b2*/ 	.short	(.L_36 - .L_35)


	//   ....[0]....
.L_35:
        /*00b4*/ 	.word	0x00002110


	//   ....[1]....
        /*00b8*/ 	.word	0x00002940


	//   ....[2]....
        /*00bc*/ 	.word	0x00002a50


	//----- nvinfo : EIATTR_EXIT_INSTR_OFFSETS
	.align		4
.L_36:
        /*00c0*/ 	.byte	0x04, 0x1c
        /*00c2*/ 	.short	(.L_38 - .L_37)


	//   ....[0]....
.L_37:
        /*00c4*/ 	.word	0x000000c0


	//   ....[1]....
        /*00c8*/ 	.word	0x00002650


	//   ....[2]....
        /*00cc*/ 	.word	0x000026b0


	//   ....[3]....
        /*00d0*/ 	.word	0x00002960


	//   ....[4]....
        /*00d4*/ 	.word	0x00002a60


	//----- nvinfo : EIATTR_CRS_STACK_SIZE
	.align		4
.L_38:
        /*00d8*/ 	.byte	0x04, 0x1e
        /*00da*/ 	.short	(.L_40 - .L_39)
.L_39:
        /*00dc*/ 	.word	0x00000000


	//----- nvinfo : EIATTR_CBANK_PARAM_SIZE
	.align		4
.L_40:
        /*00e0*/ 	.byte	0x03, 0x19
        /*00e2*/ 	.short	0x0028


	//----- nvinfo : EIATTR_PARAM_CBANK
	.align		4
        /*00e4*/ 	.byte	0x04, 0x0a
        /*00e6*/ 	.short	(.L_42 - .L_41)
	.align		4
.L_41:
        /*00e8*/ 	.word	index@(.nv.constant0.compute_forces_kernel)
        /*00ec*/ 	.short	0x0380
        /*00ee*/ 	.short	0x0028


	//----- nvinfo : EIATTR_SW_WAR
	.align		4
.L_42:
        /*00f0*/ 	.byte	0x04, 0x36
        /*00f2*/ 	.short	(.L_44 - .L_43)
.L_43:
        /*00f4*/ 	.word	0x00000008
.L_44:


//--------------------- .nv.callgraph             --------------------------
	.section	.nv.callgraph,"",@"SHT_CUDA_CALLGRAPH"
	.align	4
	.sectionentsize	8
	.align		4
        /*0000*/ 	.word	0x00000000
	.align		4
        /*0004*/ 	.word	0xffffffff
	.align		4
        /*0008*/ 	.word	index@(compute_forces_kernel)
	.align		4
        /*000c*/ 	.word	index@(vprintf)
	.align		4
        /*0010*/ 	.word	0x00000000
	.align		4
        /*0014*/ 	.word	0xfffffffe
	.align		4
        /*0018*/ 	.word	0x00000000
	.align		4
        /*001c*/ 	.word	0xfffffffd
	.align		4
        /*0020*/ 	.word	0x00000000
	.align		4
        /*0024*/ 	.word	0xfffffffc


//--------------------- .nv.constant4             --------------------------
	.section	.nv.constant4,"a",@progbits
	.align	8
	.align		8
.nv.constant4:
        /*0000*/ 	.dword	vprintf
	.align		8
        /*0008*/ 	.dword	$str
	.align		8
        /*0010*/ 	.dword	$str$1
	.align		8
        /*0018*/ 	.dword	$str$2


//--------------------- .text.compute_forces_kernel --------------------------
	.section	.text.compute_forces_kernel,"ax",@progbits
	.align	128
        .global         compute_forces_kernel
        .type           compute_forces_kernel,@function
        .size           compute_forces_kernel,(.L_x_85 - compute_forces_kernel)
        .other          compute_forces_kernel,@"STO_CUDA_ENTRY STV_DEFAULT"
compute_forces_kernel:
.text.compute_forces_kernel:
[----:B------:R-:W0:Y:S01]  /*0000*/  LDC R1, c[0x0][0x37c] ;  /* 0x0000df00ff017b82 */ /* 0x000e220000000800 */
[----:B------:R-:W1:Y:S01]  /*0010*/  S2R R0, SR_TID.X ;  /* 0x0000000000007919 */ /* 0x000e620000002100 */
[----:B------:R-:W2:Y:S06]  /*0020*/  LDCU UR5, c[0x0][0x2fc] ;  /* 0x00005f80ff0577ac */ /* 0x000eac0008000800 */
[----:B------:R-:W1:Y:S01]  /*0030*/  S2UR UR6, SR_CTAID.X ;  /* 0x00000000000679c3 */ /* 0x000e620000002500 */
[----:B0-----:R-:W-:Y:S01]  /*0040*/  IADD3 R1, PT, PT, R1, -0x40, RZ ;  /* 0xffffffc001017810 */ /* 0x001fe20007ffe0ff */
[----:B------:R-:W0:Y:S01]  /*0050*/  LDCU UR7, c[0x0][0x388] ;  /* 0x00007100ff0777ac */ /* 0x000e220008000800 */
[----:B------:R-:W3:Y:S05]  /*0060*/  LDCU UR4, c[0x0][0x2f8] ;  /* 0x00005f00ff0477ac */ /* 0x000eea0008000800 */
[----:B------:R-:W1:Y:S01]  /*0070*/  LDC R29, c[0x0][0x360] ;  /* 0x0000d800ff1d7b82 */ /* 0x000e620000000800 */
[----:B---3--:R-:W-:-:S04]  /*0080*/  IADD3 R18, P1, PT, R1, UR4, RZ ;  /* 0x0000000401127c10 */ /* 0x008fc8000ff3e0ff */
[----:B--2---:R-:W-:Y:S01]  /*0090*/  IADD3.X R17, PT, PT, RZ, UR5, RZ, P1, !PT ;  /* 0x00000005ff117c10 */ /* 0x004fe20008ffe4ff */
[----:B-1----:R-:W-:-:S05]  /*00a0*/  IMAD R29, R29, UR6, R0 ;  /* 0x000000061d1d7c24 */ /* 0x002fca000f8e0200 */
[----:B0-----:R-:W-:-:S13]  /*00b0*/  ISETP.GE.AND P0, PT, R29, UR7, PT ;  /* 0x000000071d007c0c */ /* 0x001fda000bf06270 */
[----:B------:R-:W-:Y:S05]  /*00c0*/  @P0 EXIT ;  /* 0x000000000000094d */ /* 0x000fea0003800000 */
[----:B------:R-:W0:Y:S01]  /*00d0*/  LDCU UR4, c[0x0][0x3a4] ;  /* 0x00007480ff0477ac */ /* 0x000e220008000800 */
[----:B------:R-:W-:Y:S01]  /*00e0*/  HFMA2 R16, -RZ, RZ, 1.875, 0 ;  /* 0x3f800000ff107431 */ /* 0x000fe200000001ff */
[----:B------:R-:W1:Y:S01]  /*00f0*/  LDCU UR5, c[0x0][0x390] ;  /* 0x00007200ff0577ac */ /* 0x000e620008000800 */
[----:B------:R-:W2:Y:S01]  /*0100*/  LDCU.64 UR36, c[0x0][0x358] ;  /* 0x00006b00ff2477ac */ /* 0x000ea20008000a00 */
[----:B0-----:R-:W-:Y:S01]  /*0110*/  UISETP.GT.AND UP0, UPT, UR4, 0x63, UPT ;  /* 0x000000630400788c */ /* 0x001fe2000bf04270 */
[----:B-1----:R-:W-:-:S08]  /*0120*/  MOV R2, UR5 ;  /* 0x0000000500027c02 */ /* 0x002fd00008000f00 */
[----:B--2---:R-:W-:Y:S05]  /*0130*/  BRA.U UP0, `(.L_x_0) ;  /* 0x0000000100507547 */ /* 0x004fea000b800000 */
[----:B------:R-:W-:Y:S02]  /*0140*/  MOV R0, 0x3f800000 ;  /* 0x3f80000000007802 */ /* 0x000fe40000000f00 */
[----:B------:R-:W-:Y:S02]  /*0150*/  MOV R3, 0x3c23d70a ;  /* 0x3c23d70a00037802 */ /* 0x000fe40000000f00 */
[----:B------:R-:W-:-:S03]  /*0160*/  I2FP.F32.S32 R4, UR4 ;  /* 0x0000000400047c45 */ /* 0x000fc60008201400 */
[----:B------:R-:W-:Y:S01]  /*0170*/  FFMA R0, R3, -100, R0 ;  /* 0xc2c8000003007823 */ /* 0x000fe20000000000 */
[----:B------:R-:W0:Y:S03]  /*0180*/  FCHK P0, R4, 100 ;  /* 0x42c8000004007902 */ /* 0x000e260000000000 */
[----:B------:R-:W-:-:S04]  /*0190*/  FFMA R3, R0, R3, 0.0099999997764825820923 ;  /* 0x3c23d70a00037423 */ /* 0x000fc80000000003 */
[----:B------:R-:W-:-:S04]  /*01a0*/  FFMA R0, R4, R3, RZ ;  /* 0x0000000304007223 */ /* 0x000fc800000000ff */
[----:B------:R-:W-:-:S04]  /*01b0*/  FFMA R2, R0, -100, R4 ;  /* 0xc2c8000000027823 */ /* 0x000fc80000000004 */
[----:B------:R-:W-:Y:S01]  /*01c0*/  FFMA R0, R3, R2, R0 ;  /* 0x0000000203007223 */ /* 0x000fe20000000000 */
[----:B0-----:R-:W-:Y:S06]  /*01d0*/  @!P0 BRA `(.L_x_1) ;  /* 0x0000000000108947 */ /* 0x001fec0003800000 */
[----:B------:R-:W-:Y:S02]  /*01e0*/  MOV R36, 0x42c80000 ;  /* 0x42c8000000247802 */ /* 0x000fe40000000f00 */
[----:B------:R-:W-:-:S07]  /*01f0*/  MOV R6, 0x210 ;  /* 0x0000021000067802 */ /* 0x000fce0000000f00 */
[----:B------:R-:W-:Y:S05]  /*0200*/  CALL.REL.NOINC `($__internal_1_$__cuda_sm3x_div_rn_noftz_f32_slowpath) ;  /* 0x0000002800707944 */ /* 0x000fea0003c00000 */
[----:B------:R-:W-:-:S07]  /*0210*/  MOV R0, R4 ;  /* 0x0000000400007202 */ /* 0x000fce0000000f00 */
.L_x_1:
[----:B------:R-:W0:Y:S01]  /*0220*/  LDCU UR4, c[0x0][0x390] ;  /* 0x00007200ff0477ac */ /* 0x000e220008000800 */
[----:B------:R-:W-:Y:S01]  /*0230*/  HFMA2 R3, -RZ, RZ, 1.69921875, -19.203125 ;  /* 0x3ecccccdff037431 */ /* 0x000fe200000001ff */
[----:B------:R-:W-:-:S05]  /*0240*/  MOV R5, 0x3c23d70a ;  /* 0x3c23d70a00057802 */ /* 0x000fca0000000f00 */
[C---:B------:R-:W-:Y:S01]  /*0250*/  FFMA R16, R0.reuse, 0.99000000953674316406, R5 ;  /* 0x3f7d70a400107823 */ /* 0x040fe20000000005 */
[----:B------:R-:W-:-:S05]  /*0260*/  FFMA R2, R0, -R3, 0.89999997615814208984 ;  /* 0x3f66666600027423 */ /* 0x000fca0000000803 */
[----:B0-----:R-:W-:-:S07]  /*0270*/  FMNMX R2, R2, UR4, !PT ;  /* 0x0000000402027c09 */ /* 0x001fce000f800000 */
.L_x_0:
[----:B------:R-:W0:Y:S01]  /*0280*/  LDC.64 R22, c[0x0][0x380] ;  /* 0x0000e000ff167b82 */ /* 0x000e220000000a00 */
[----:B------:R-:W1:Y:S01]  /*0290*/  LDCU UR4, c[0x0][0x388] ;  /* 0x00007100ff0477ac */ /* 0x000e620008000800 */
[----:B0-----:R-:W-:-:S05]  /*02a0*/  IMAD.WIDE R22, R29, 0x1c, R22 ;  /* 0x0000001c1d167825 */ /* 0x001fca00078e0216 */
[----:B------:R-:W2:Y:S04]  /*02b0*/  LDG.E.U8 R0, desc[UR36][R22.64+0x18] ;  /* 0x0000182416007981 */ /* 0x000ea8000c1e1100 */
[----:B------:R0:W5:Y:S04]  /*02c0*/  LDG.E R28, desc[UR36][R22.64] ;  /* 0x00000024161c7981 */ /* 0x000168000c1e1900 */
[----:B------:R0:W5:Y:S04]  /*02d0*/  LDG.E R27, desc[UR36][R22.64+0x4] ;  /* 0x00000424161b7981 */ /* 0x000168000c1e1900 */
[----:B------:R0:W5:Y:S04]  /*02e0*/  LDG.E R26, desc[UR36][R22.64+0x8] ;  /* 0x00000824161a7981 */ /* 0x000168000c1e1900 */
[----:B------:R0:W5:Y:S04]  /*02f0*/  LDG.E R25, desc[UR36][R22.64+0xc] ;  /* 0x00000c2416197981 */ /* 0x000168000c1e1900 */
[----:B------:R0:W5:Y:S04]  /*0300*/  LDG.E R24, desc[UR36][R22.64+0x10] ;  /* 0x0000102416187981 */ /* 0x000168000c1e1900 */
[----:B------:R0:W5:Y:S01]  /*0310*/  LDG.E R19, desc[UR36][R22.64+0x14] ;  /* 0x0000142416137981 */ /* 0x000162000c1e1900 */
[----:B-1----:R-:W-:-:S02]  /*0320*/  MOV R4, UR4 ;  /* 0x0000000400047c02 */ /* 0x002fc40008000f00 */
[----:B------:R-:W-:Y:S02]  /*0330*/  CS2R R30, SRZ ;  /* 0x00000000001e7805 */ /* 0x000fe4000001ff00 */
[----:B------:R-:W-:Y:S02]  /*0340*/  MOV R33, RZ ;  /* 0x000000ff00217202 */ /* 0x000fe40000000f00 */
[----:B------:R-:W-:Y:S01]  /*0350*/  ISETP.GE.AND P1, PT, R4, 0x1, PT ;  /* 0x000000010400780c */ /* 0x000fe20003f26270 */
[----:B--2---:R-:W1:Y:S01]  /*0360*/  I2F.U16 R3, R0 ;  /* 0x0000000000037306 */ /* 0x004e620000101000 */
[----:B------:R-:W-:Y:S01]  /*0370*/  ISETP.NE.AND P0, PT, R0, RZ, PT ;  /* 0x000000ff0000720c */ /* 0x000fe20003f05270 */
[----:B-1----:R-:W-:-:S04]  /*0380*/  FADD R3, R3, 1 ;  /* 0x3f80000003037421 */ /* 0x002fc80000000000 */
[----:B------:R-:W-:-:S05]  /*0390*/  FMUL R3, R3, 0.00390625 ;  /* 0x3b80000003037820 */ /* 0x000fca0000400000 */
[----:B------:R-:W-:Y:S01]  /*03a0*/  FSEL R5, R3, 0.5, P0 ;  /* 0x3f00000003057808 */ /* 0x000fe20000000000 */
[----:B0-----:R-:W-:Y:S06]  /*03b0*/  @!P1 BRA `(.L_x_2) ;  /* 0x0000001400d89947 */ /* 0x001fec0003800000 */
[----:B------:R-:W0:Y:S01]  /*03c0*/  LDCU UR4, c[0x0][0x38c] ;  /* 0x00007180ff0477ac */ /* 0x000e220008000800 */
[----:B------:R-:W-:Y:S01]  /*03d0*/  ISETP.NE.AND P0, PT, R4, 0x1, PT ;  /* 0x000000010400780c */ /* 0x000fe20003f05270 */
[----:B------:R-:W-:Y:S01]  /*03e0*/  HFMA2 R33, -RZ, RZ, 0, 0 ;  /* 0x00000000ff217431 */ /* 0x000fe200000001ff */
[----:B------:R-:W-:Y:S02]  /*03f0*/  MOV R0, RZ ;  /* 0x000000ff00007202 */ /* 0x000fe40000000f00 */
[----:B------:R-:W-:Y:S01]  /*0400*/  CS2R R30, SRZ ;  /* 0x00000000001e7805 */ /* 0x000fe2000001ff00 */
[----:B0-----:R-:W-:-:S08]  /*0410*/  FMUL R7, R16, UR4 ;  /* 0x0000000410077c20 */ /* 0x001fd00008400000 */
[----:B------:R-:W-:Y:S05]  /*0420*/  @!P0 BRA `(.L_x_3) ;  /* 0x0000000c00d48947 */ /* 0x000fea0003800000 */
[----:B------:R-:W0:Y:S01]  /*0430*/  LDCU.64 UR4, c[0x0][0x380] ;  /* 0x00007000ff0477ac */ /* 0x000e220008000a00 */
[----:B------:R-:W-:Y:S02]  /*0440*/  IADD3 R21, PT, PT, -R29, RZ, RZ ;  /* 0x000000ff1d157210 */ /* 0x000fe40007ffe1ff */
[----:B------:R-:W-:Y:S01]  /*0450*/  MOV R33, RZ ;  /* 0x000000ff00217202 */ /* 0x000fe20000000f00 */
[----:B------:R-:W1:Y:S01]  /*0460*/  LDCU UR6, c[0x0][0x39c] ;  /* 0x00007380ff0677ac */ /* 0x000e620008000800 */
[----:B------:R-:W2:Y:S01]  /*0470*/  LDCU UR7, c[0x0][0x394] ;  /* 0x00007280ff0777ac */ /* 0x000ea20008000800 */
[----:B0-----:R-:W-:-:S04]  /*0480*/  UIADD3 UR4, UP0, UPT, UR4, 0x1c, URZ ;  /* 0x0000001c04047890 */ /* 0x001fc8000ff1e0ff */
[----:B------:R-:W-:Y:S02]  /*0490*/  UIADD3.X UR5, UPT, UPT, URZ, UR5, URZ, UP0, !UPT ;  /* 0x00000005ff057290 */ /* 0x000fe400087fe4ff */
[----:B------:R-:W-:Y:S01]  /*04a0*/  MOV R12, UR4 ;  /* 0x00000004000c7c02 */ /* 0x000fe20008000f00 */
[----:B------:R-:W-:-:S03]  /*04b0*/  UMOV UR4, URZ ;  /* 0x000000ff00047c82 */ /* 0x000fc60008000000 */
[----:B-12---:R-:W-:-:S07]  /*04c0*/  MOV R13, UR5 ;  /* 0x00000005000d7c02 */ /* 0x006fce0008000f00 */
.L_x_31:
[----:B------:R-:W-:Y:S01]  /*04d0*/  ISETP.NE.AND P0, PT, R21, RZ, PT ;  /* 0x000000ff1500720c */ /* 0x000fe20003f05270 */
[----:B------:R-:W-:-:S12]  /*04e0*/  BSSY.RECONVERGENT B2, `(.L_x_4) ;  /* 0x0000070000027945 */ /* 0x000fd80003800200 */
[----:B------:R-:W-:Y:S05]  /*04f0*/  @!P0 BRA `(.L_x_5) ;  /* 0x0000000400b88947 */ /* 0x000fea0003800000 */
[----:B------:R-:W2:Y:S04]  /*0500*/  LDG.E R0, desc[UR36][R12.64+-0x18] ;  /* 0xffffe8240c007981 */ /* 0x000ea8000c1e1900 */
[----:B------:R-:W3:Y:S04]  /*0510*/  LDG.E R9, desc[UR36][R12.64+-0x1c] ;  /* 0xffffe4240c097981 */ /* 0x000ee8000c1e1900 */
[----:B------:R-:W4:Y:S04]  /*0520*/  LDG.E R11, desc[UR36][R12.64+-0x14] ;  /* 0xffffec240c0b7981 */ /* 0x000f28000c1e1900 */
[----:B------:R-:W4:Y:S01]  /*0530*/  LDG.E.U8 R6, desc[UR36][R12.64+-0x4] ;  /* 0xfffffc240c067981 */ /* 0x000f22000c1e1100 */
[----:B------:R-:W-:Y:S01]  /*0540*/  BSSY.RECONVERGENT B0, `(.L_x_6) ;  /* 0x0000018000007945 */ /* 0x000fe20003800200 */
[----:B--2--5:R-:W-:Y:S01]  /*0550*/  FADD R3, -R27, R0 ;  /* 0x000000001b037221 */ /* 0x024fe20000000100 */
[----:B---3--:R-:W-:-:S03]  /*0560*/  FADD R4, -R28, R9 ;  /* 0x000000091c047221 */ /* 0x008fc60000000100 */
[----:B------:R-:W-:Y:S01]  /*0570*/  FMUL R9, R3, R3 ;  /* 0x0000000303097220 */ /* 0x000fe20000400000 */
[----:B----4-:R-:W-:-:S03]  /*0580*/  FADD R0, -R26, R11 ;  /* 0x0000000b1a007221 */ /* 0x010fc60000000100 */
[----:B------:R-:W-:Y:S01]  /*0590*/  FFMA R9, R4, R4, R9 ;  /* 0x0000000404097223 */ /* 0x000fe20000000009 */
[----:B------:R-:W0:Y:S03]  /*05a0*/  I2F.U16 R8, R6 ;  /* 0x0000000600087306 */ /* 0x000e260000101000 */
[----:B------:R-:W-:-:S05]  /*05b0*/  FFMA R11, R0, R0, R9 ;  /* 0x00000000000b7223 */ /* 0x000fca0000000009 */
[----:B------:R-:W-:-:S04]  /*05c0*/  IADD3 R9, PT, PT, R11, -0xd000000, RZ ;  /* 0xf30000000b097810 */ /* 0x000fc80007ffe0ff */
[----:B------:R-:W-:Y:S01]  /*05d0*/  ISETP.GT.U32.AND P1, PT, R9, 0x727fffff, PT ;  /* 0x727fffff0900780c */ /* 0x000fe20003f24070 */
[----:B------:R1:W2:Y:S01]  /*05e0*/  MUFU.RSQ R10, R11 ;  /* 0x0000000b000a7308 */ /* 0x0002a20000001400 */
[----:B0-----:R-:W-:Y:S01]  /*05f0*/  FADD R8, R8, 1 ;  /* 0x3f80000008087421 */ /* 0x001fe20000000000 */
[----:B------:R-:W-:-:S03]  /*0600*/  ISETP.NE.AND P0, PT, R6, RZ, PT ;  /* 0x000000ff0600720c */ /* 0x000fc60003f05270 */
[----:B------:R-:W-:-:S05]  /*0610*/  FMUL R8, R8, 0.00390625 ;  /* 0x3b80000008087820 */ /* 0x000fca0000400000 */
[----:B------:R-:W-:Y:S02]  /*0620*/  FSEL R34, R8, 0.5, P0 ;  /* 0x3f00000008227808 */ /* 0x000fe40000000000 */
[----:B-1----:R-:W-:Y:S05]  /*0630*/  @!P1 BRA `(.L_x_7) ;  /* 0x0000000000109947 */ /* 0x002fea0003800000 */
[----:B------:R-:W-:Y:S02]  /*0640*/  MOV R6, R11 ;  /* 0x0000000b00067202 */ /* 0x000fe40000000f00 */
[----:B------:R-:W-:-:S07]  /*0650*/  MOV R8, 0x670 ;  /* 0x0000067000087802 */ /* 0x000fce0000000f00 */
[----:B--2---:R-:W-:Y:S05]  /*0660*/  CALL.REL.NOINC `($__internal_0_$__cuda_sm20_sqrt_rn_f32_slowpath) ;  /* 0x0000002400007944 */ /* 0x004fea0003c00000 */
[----:B------:R-:W-:Y:S05]  /*0670*/  BRA `(.L_x_8) ;  /* 0x0000000000107947 */ /* 0x000fea0003800000 */
.L_x_7:
[----:B--2---:R-:W-:Y:S01]  /*0680*/  FMUL.FTZ R36, R11, R10 ;  /* 0x0000000a0b247220 */ /* 0x004fe20000410000 */
[----:B------:R-:W-:-:S03]  /*0690*/  FMUL.FTZ R6, R10, 0.5 ;  /* 0x3f0000000a067820 */ /* 0x000fc60000410000 */
[----:B------:R-:W-:-:S04]  /*06a0*/  FFMA R9, -R36, R36, R11 ;  /* 0x0000002424097223 */ /* 0x000fc8000000010b */
[----:B------:R-:W-:-:S07]  /*06b0*/  FFMA R36, R9, R6, R36 ;  /* 0x0000000609247223 */ /* 0x000fce0000000024 */
.L_x_8:
[----:B------:R-:W-:Y:S05]  /*06c0*/  BSYNC.RECONVERGENT B0 ;  /* 0x0000000000007941 */ /* 0x000fea0003800200 */
.L_x_6:
[----:B------:R-:W-:-:S13]  /*06d0*/  FSETP.GT.AND P0, PT, R36, 0.15000000596046447754, PT ;  /* 0x3e19999a2400780b */ /* 0x000fda0003f04000 */
[----:B------:R-:W-:Y:S05]  /*06e0*/  @!P0 BRA `(.L_x_5) ;  /* 0x00000004003c8947 */ /* 0x000fea0003800000 */
[----:B------:R-:W0:Y:S01]  /*06f0*/  MUFU.RCP R9, R36 ;  /* 0x0000002400097308 */ /* 0x000e220000001000 */
[----:B------:R-:W-:Y:S07]  /*0700*/  BSSY.RECONVERGENT B3, `(.L_x_9) ;  /* 0x000000b000037945 */ /* 0x000fee0003800200 */
[----:B------:R-:W1:Y:S01]  /*0710*/  FCHK P0, R4, R36 ;  /* 0x0000002404007302 */ /* 0x000e620000000000 */
[----:B0-----:R-:W-:-:S04]  /*0720*/  FFMA R6, R9, -R36, 1 ;  /* 0x3f80000009067423 */ /* 0x001fc80000000824 */
[----:B------:R-:W-:-:S04]  /*0730*/  FFMA R9, R9, R6, R9 ;  /* 0x0000000609097223 */ /* 0x000fc80000000009 */
[----:B------:R-:W-:-:S04]  /*0740*/  FFMA R11, R4, R9, RZ ;  /* 0x00000009040b7223 */ /* 0x000fc800000000ff */
[----:B------:R-:W-:-:S04]  /*0750*/  FFMA R32, R11, -R36, R4 ;  /* 0x800000240b207223 */ /* 0x000fc80000000004 */
[----:B------:R-:W-:Y:S01]  /*0760*/  FFMA R32, R9, R32, R11 ;  /* 0x0000002009207223 */ /* 0x000fe2000000000b */
[----:B-1----:R-:W-:Y:S06]  /*0770*/  @!P0 BRA `(.L_x_10) ;  /* 0x00000000000c8947 */ /* 0x002fec0003800000 */
[----:B------:R-:W-:-:S07]  /*0780*/  MOV R6, 0x7a0 ;  /* 0x000007a000067802 */ /* 0x000fce0000000f00 */
[----:B------:R-:W-:Y:S05]  /*0790*/  CALL.REL.NOINC `($__internal_1_$__cuda_sm3x_div_rn_noftz_f32_slowpath) ;  /* 0x00000024000c7944 */ /* 0x000fea0003c00000 */
[----:B------:R-:W-:-:S07]  /*07a0*/  MOV R32, R4 ;  /* 0x0000000400207202 */ /* 0x000fce0000000f00 */
.L_x_10:
[----:B------:R-:W-:Y:S05]  /*07b0*/  BSYNC.RECONVERGENT B3 ;  /* 0x0000000000037941 */ /* 0x000fea0003800200 */
.L_x_9:
        /* <DEDUP_REMOVED lines=9> */
[----:B------:R-:W-:Y:S02]  /*0850*/  MOV R4, R3 ;  /* 0x0000000300047202 */ /* 0x000fe40000000f00 */
[----:B------:R-:W-:-:S07]  /*0860*/  MOV R6, 0x880 ;  /* 0x0000088000067802 */ /* 0x000fce0000000f00 */
[----:B------:R-:W-:Y:S05]  /*0870*/  CALL.REL.NOINC `($__internal_1_$__cuda_sm3x_div_rn_noftz_f32_slowpath) ;  /* 0x0000002000d47944 */ /* 0x000fea0003c00000 */
[----:B------:R-:W-:-:S07]  /*0880*/  MOV R35, R4 ;  /* 0x0000000400237202 */ /* 0x000fce0000000f00 */
.L_x_12:
[----:B------:R-:W-:Y:S05]  /*0890*/  BSYNC.RECONVERGENT B3 ;  /* 0x0000000000037941 */ /* 0x000fea0003800200 */
.L_x_11:
        /* <DEDUP_REMOVED lines=13> */
.L_x_14:
[----:B------:R-:W-:Y:S05]  /*0970*/  BSYNC.RECONVERGENT B3 ;  /* 0x0000000000037941 */ /* 0x000fea0003800200 */
.L_x_13:
[C---:B------:R-:W-:Y:S01]  /*0980*/  FSETP.GEU.AND P1, PT, R36.reuse, UR6, PT ;  /* 0x0000000624007c0b */ /* 0x040fe2000bf2e000 */
[----:B------:R-:W-:Y:S01]  /*0990*/  HFMA2 R4, -RZ, RZ, 1.875, 0 ;  /* 0x3f800000ff047431 */ /* 0x000fe200000001ff */
[C---:B------:R-:W-:Y:S01]  /*09a0*/  FSETP.GT.AND P0, PT, R36.reuse, 3, PT ;  /* 0x404000002400780b */ /* 0x040fe20003f04000 */
[C---:B------:R-:W-:Y:S01]  /*09b0*/  FADD R3, R36.reuse, -3 ;  /* 0xc040000024037421 */ /* 0x040fe20000000000 */
[----:B------:R-:W-:-:S04]  /*09c0*/  FADD R0, R36, -1 ;  /* 0xbf80000024007421 */ /* 0x000fc80000000000 */
[----:B------:R-:W-:Y:S01]  /*09d0*/  FMUL R0, R7, R0 ;  /* 0x0000000007007220 */ /* 0x000fe20000400000 */
[----:B------:R-:W-:-:S06]  /*09e0*/  FFMA R3, R3, 0.10000000149011611938, R4 ;  /* 0x3dcccccd03037823 */ /* 0x000fcc0000000004 */
[----:B------:R-:W-:Y:S01]  /*09f0*/  @P0 FMUL R0, R0, R3 ;  /* 0x0000000300000220 */ /* 0x000fe20000400000 */
[----:B------:R-:W-:Y:S06]  /*0a00*/  @P1 BRA `(.L_x_15) ;  /* 0x0000000000601947 */ /* 0x000fec0003800000 */
[----:B------:R-:W-:Y:S01]  /*0a10*/  FMUL R36, R36, R36 ;  /* 0x0000002424247220 */ /* 0x000fe20000400000 */
[----:B------:R-:W-:Y:S01]  /*0a20*/  FMUL R3, R5, UR7 ;  /* 0x0000000705037c20 */ /* 0x000fe20008400000 */
[----:B------:R-:W-:Y:S03]  /*0a30*/  BSSY.RECONVERGENT B3, `(.L_x_16) ;  /* 0x000000f000037945 */ /* 0x000fe60003800200 */
[----:B------:R-:W-:Y:S01]  /*0a40*/  FMNMX R11, R36, 0.15000000596046447754, !PT ;  /* 0x3e19999a240b7809 */ /* 0x000fe20007800000 */
[----:B------:R-:W-:-:S03]  /*0a50*/  FMUL R0, R34, R3 ;  /* 0x0000000322007220 */ /* 0x000fc60000400000 */
[----:B------:R-:W0:Y:S08]  /*0a60*/  MUFU.RCP R4, R11 ;  /* 0x0000000b00047308 */ /* 0x000e300000001000 */
[----:B------:R-:W1:Y:S01]  /*0a70*/  FCHK P0, R0, R11 ;  /* 0x0000000b00007302 */ /* 0x000e620000000000 */
[----:B0-----:R-:W-:-:S04]  /*0a80*/  FFMA R9, -R11, R4, 1 ;  /* 0x3f8000000b097423 */ /* 0x001fc80000000104 */
[----:B------:R-:W-:-:S04]  /*0a90*/  FFMA R9, R4, R9, R4 ;  /* 0x0000000904097223 */ /* 0x000fc80000000004 */
[----:B------:R-:W-:-:S04]  /*0aa0*/  FFMA R4, R0, R9, RZ ;  /* 0x0000000900047223 */ /* 0x000fc800000000ff */
[----:B------:R-:W-:-:S04]  /*0ab0*/  FFMA R3, -R11, R4, R0 ;  /* 0x000000040b037223 */ /* 0x000fc80000000100 */
[----:B------:R-:W-:Y:S01]  /*0ac0*/  FFMA R4, R9, R3, R4 ;  /* 0x0000000309047223 */ /* 0x000fe20000000004 */
[----:B-1----:R-:W-:Y:S06]  /*0ad0*/  @!P0 BRA `(.L_x_17) ;  /* 0x0000000000108947 */ /* 0x002fec0003800000 */
[----:B------:R-:W-:Y:S02]  /*0ae0*/  MOV R36, R11 ;  /* 0x0000000b00247202 */ /* 0x000fe40000000f00 */
[----:B------:R-:W-:Y:S02]  /*0af0*/  MOV R4, R0 ;  /* 0x0000000000047202 */ /* 0x000fe40000000f00 */
[----:B------:R-:W-:-:S07]  /*0b00*/  MOV R6, 0xb20 ;  /* 0x00000b2000067802 */ /* 0x000fce0000000f00 */
[----:B------:R-:W-:Y:S05]  /*0b10*/  CALL.REL.NOINC `($__internal_1_$__cuda_sm3x_div_rn_noftz_f32_slowpath) ;  /* 0x00000020002c7944 */ /* 0x000fea0003c00000 */
.L_x_17:
[----:B------:R-:W-:Y:S05]  /*0b20*/  BSYNC.RECONVERGENT B3 ;  /* 0x0000000000037941 */ /* 0x000fea0003800200 */
.L_x_16:
[----:B------:R-:W-:-:S05]  /*0b30*/  FADD R3, R0, R0 ;  /* 0x0000000000037221 */ /* 0x000fca0000000000 */
[----:B------:R-:W-:-:S05]  /*0b40*/  FMNMX R4, R3, R4, PT ;  /* 0x0000000403047209 */ /* 0x000fca0003800000 */
[C---:B------:R-:W-:Y:S01]  /*0b50*/  FFMA R31, R4.reuse, -R32, R31 ;  /* 0x80000020041f7223 */ /* 0x040fe2000000001f */
[C---:B------:R-:W-:Y:S01]  /*0b60*/  FFMA R30, R4.reuse, -R35, R30 ;  /* 0x80000023041e7223 */ /* 0x040fe2000000001e */
[----:B------:R-:W-:Y:S01]  /*0b70*/  FFMA R33, R4, -R38, R33 ;  /* 0x8000002604217223 */ /* 0x000fe20000000021 */
[----:B------:R-:W-:Y:S06]  /*0b80*/  BRA `(.L_x_5) ;  /* 0x0000000000147947 */ /* 0x000fec0003800000 */
.L_x_15:
[----:B------:R-:W-:-:S04]  /*0b90*/  FMUL R3, R5, R34 ;  /* 0x0000002205037220 */ /* 0x000fc80000400000 */
[----:B------:R-:W-:-:S04]  /*0ba0*/  FMUL R0, R0, R3 ;  /* 0x0000000300007220 */ /* 0x000fc80000400000 */
[C---:B------:R-:W-:Y:S01]  /*0bb0*/  FFMA R31, R0.reuse, R32, R31 ;  /* 0x00000020001f7223 */ /* 0x040fe2000000001f */
[C---:B------:R-:W-:Y:S01]  /*0bc0*/  FFMA R30, R0.reuse, R35, R30 ;  /* 0x00000023001e7223 */ /* 0x040fe2000000001e */
[----:B------:R-:W-:-:S07]  /*0bd0*/  FFMA R33, R0, R38, R33 ;  /* 0x0000002600217223 */ /* 0x000fce0000000021 */
.L_x_5:
[----:B------:R-:W-:Y:S05]  /*0be0*/  BSYNC.RECONVERGENT B2 ;  /* 0x0000000000027941 */ /* 0x000fea0003800200 */
.L_x_4:
[----:B------:R-:W-:Y:S01]  /*0bf0*/  UIADD3 UR5, UPT, UPT, UR4, 0x1, URZ ;  /* 0x0000000104057890 */ /* 0x000fe2000fffe0ff */
[----:B------:R-:W-:Y:S05]  /*0c00*/  BSSY.RECONVERGENT B2, `(.L_x_18) ;  /* 0x000006f000027945 */ /* 0x000fea0003800200 */
[----:B------:R-:W-:-:S13]  /*0c10*/  ISETP.NE.AND P0, PT, R29, UR5, PT ;  /* 0x000000051d007c0c */ /* 0x000fda000bf05270 */
        /* <DEDUP_REMOVED lines=25> */
.L_x_21:
[----:B--2---:R-:W-:Y:S01]  /*0db0*/  FMUL.FTZ R36, R11, R10 ;  /* 0x0000000a0b247220 */ /* 0x004fe20000410000 */
[----:B------:R-:W-:-:S03]  /*0dc0*/  FMUL.FTZ R6, R10, 0.5 ;  /* 0x3f0000000a067820 */ /* 0x000fc60000410000 */
[----:B------:R-:W-:-:S04]  /*0dd0*/  FFMA R9, -R36, R36, R11 ;  /* 0x0000002424097223 */ /* 0x000fc8000000010b */
[----:B------:R-:W-:-:S07]  /*0de0*/  FFMA R36, R9, R6, R36 ;  /* 0x0000000609247223 */ /* 0x000fce0000000024 */
.L_x_22:
[----:B------:R-:W-:Y:S05]  /*0df0*/  BSYNC.RECONVERGENT B0 ;  /* 0x0000000000007941 */ /* 0x000fea0003800200 */
.L_x_20:
        /* <DEDUP_REMOVED lines=14> */
.L_x_24:
[----:B------:R-:W-:Y:S05]  /*0ee0*/  BSYNC.RECONVERGENT B3 ;  /* 0x0000000000037941 */ /* 0x000fea0003800200 */
.L_x_23:
        /* <DEDUP_REMOVED lines=13> */
.L_x_26:
[----:B------:R-:W-:Y:S05]  /*0fc0*/  BSYNC.RECONVERGENT B3 ;  /* 0x0000000000037941 */ /* 0x000fea0003800200 */
.L_x_25:
        /* <DEDUP_REMOVED lines=13> */
.L_x_28:
[----:B------:R-:W-:Y:S05]  /*10a0*/  BSYNC.RECONVERGENT B3 ;  /* 0x0000000000037941 */ /* 0x000fea0003800200 */
.L_x_27:
[----:B------:R-:W-:Y:S01]  /*10b0*/  HFMA2 R4, -RZ, RZ, 1.875, 0 ;  /* 0x3f800000ff047431 */ /* 0x000fe200000001ff */
[C---:B------:R-:W-:Y:S01]  /*10c0*/  FSETP.GEU.AND P1, PT, R36.reuse, UR6, PT ;  /* 0x0000000624007c0b */ /* 0x040fe2000bf2e000 */
[C---:B------:R-:W-:Y:S01]  /*10d0*/  FADD R3, R36.reuse, -3 ;  /* 0xc040000024037421 */ /* 0x040fe20000000000 */
[C---:B------:R-:W-:Y:S01]  /*10e0*/  FSETP.GT.AND P0, PT, R36.reuse, 3, PT ;  /* 0x404000002400780b */ /* 0x040fe20003f04000 */
[----:B------:R-:W-:-:S04]  /*10f0*/  FADD R0, R36, -1 ;  /* 0xbf80000024007421 */ /* 0x000fc80000000000 */
[----:B------:R-:W-:Y:S01]  /*1100*/  FMUL R0, R7, R0 ;  /* 0x0000000007007220 */ /* 0x000fe20000400000 */
[----:B------:R-:W-:-:S05]  /*1110*/  FFMA R3, R3, 0.10000000149011611938, R4 ;  /* 0x3dcccccd03037823 */ /* 0x000fca0000000004 */
[----:B------:R-:W-:Y:S02]  /*1120*/  @P1 FMUL R9, R5, R34 ;  /* 0x0000002205091220 */ /* 0x000fe40000400000 */
[----:B------:R-:W-:-:S04]  /*1130*/  @P0 FMUL R0, R0, R3 ;  /* 0x0000000300000220 */ /* 0x000fc80000400000 */
[----:B------:R-:W-:-:S04]  /*1140*/  @P1 FMUL R0, R0, R9 ;  /* 0x0000000900001220 */ /* 0x000fc80000400000 */
[C---:B------:R-:W-:Y:S01]  /*1150*/  @P1 FFMA R31, R0.reuse, R32, R31 ;  /* 0x00000020001f1223 */ /* 0x040fe2000000001f */
[C---:B------:R-:W-:Y:S01]  /*1160*/  @P1 FFMA R30, R0.reuse, R35, R30 ;  /* 0x00000023001e1223 */ /* 0x040fe2000000001e */
[----:B------:R-:W-:Y:S01]  /*1170*/  @P1 FFMA R33, R0, R38, R33 ;  /* 0x0000002600211223 */ /* 0x000fe20000000021 */
        /* <DEDUP_REMOVED lines=15> */
[----:B------:R-:W-:-:S07]  /*1270*/  MOV R6, 0x1290 ;  /* 0x0000129000067802 */ /* 0x000fce0000000f00 */
[----:B------:R-:W-:Y:S05]  /*1280*/  CALL.REL.NOINC `($__internal_1_$__cuda_sm3x_div_rn_noftz_f32_slowpath) ;  /* 0x0000001800507944 */ /* 0x000fea0003c00000 */
.L_x_30:
[----:B------:R-:W-:Y:S05]  /*1290*/  BSYNC.RECONVERGENT B3 ;  /* 0x0000000000037941 */ /* 0x000fea0003800200 */
.L_x_29:
[----:B------:R-:W-:-:S05]  /*12a0*/  FADD R3, R0, R0 ;  /* 0x0000000000037221 */ /* 0x000fca0000000000 */
[----:B------:R-:W-:-:S05]  /*12b0*/  FMNMX R4, R3, R4, PT ;  /* 0x0000000403047209 */ /* 0x000fca0003800000 */
[C---:B------:R-:W-:Y:S01]  /*12c0*/  FFMA R31, R4.reuse, -R32, R31 ;  /* 0x80000020041f7223 */ /* 0x040fe2000000001f */
[C---:B------:R-:W-:Y:S01]  /*12d0*/  FFMA R30, R4.reuse, -R35, R30 ;  /* 0x80000023041e7223 */ /* 0x040fe2000000001e */
[----:B------:R-:W-:-:S07]  /*12e0*/  FFMA R33, R4, -R38, R33 ;  /* 0x8000002604217223 */ /* 0x000fce0000000021 */
.L_x_19:
[----:B------:R-:W-:Y:S05]  /*12f0*/  BSYNC.RECONVERGENT B2 ;  /* 0x0000000000027941 */ /* 0x000fea0003800200 */
.L_x_18:
[----:B------:R-:W0:Y:S01]  /*1300*/  LDC R4, c[0x0][0x388] ;  /* 0x0000e200ff047b82 */ /* 0x000e220000000800 */
[----:B------:R-:W-:Y:S01]  /*1310*/  UIADD3 UR4, UPT, UPT, UR4, 0x2, URZ ;  /* 0x0000000204047890 */ /* 0x000fe2000fffe0ff */
[----:B------:R-:W-:Y:S02]  /*1320*/  IADD3 R12, P1, PT, R12, 0x38, RZ ;  /* 0x000000380c0c7810 */ /* 0x000fe40007f3e0ff */
[----:B------:R-:W-:Y:S02]  /*1330*/  IADD3 R21, PT, PT, R21, 0x2, RZ ;  /* 0x0000000215157810 */ /* 0x000fe40007ffe0ff */
[----:B------:R-:W-:Y:S02]  /*1340*/  IADD3.X R13, PT, PT, RZ, R13, RZ, P1, !PT ;  /* 0x0000000dff0d7210 */ /* 0x000fe40000ffe4ff */
[----:B0-----:R-:W-:-:S04]  /*1350*/  LOP3.LUT R0, R4, 0x7ffffffe, RZ, 0xc0, !PT ;  /* 0x7ffffffe04007812 */ /* 0x001fc800078ec0ff */
[----:B------:R-:W-:-:S13]  /*1360*/  ISETP.NE.AND P0, PT, R0, UR4, PT ;  /* 0x0000000400007c0c */ /* 0x000fda000bf05270 */
[----:B------:R-:W-:Y:S05]  /*1370*/  @P0 BRA `(.L_x_31) ;  /* 0xfffffff000540947 */ /* 0x000fea000383ffff */
.L_x_3:
[----:B------:R-:W-:Y:S01]  /*1380*/  LOP3.LUT R3, R4, 0x1, RZ, 0xc0, !PT ;  /* 0x0000000104037812 */ /* 0x000fe200078ec0ff */
[----:B------:R-:W-:Y:S01]  /*1390*/  BSSY.RECONVERGENT B2, `(.L_x_2) ;  /* 0x0000078000027945 */ /* 0x000fe20003800200 */
[----:B------:R-:W-:-:S04]  /*13a0*/  ISETP.NE.AND P0, PT, R0, R29, PT ;  /* 0x0000001d0000720c */ /* 0x000fc80003f05270 */
[----:B------:R-:W-:-:S13]  /*13b0*/  ISETP.NE.U32.OR P0, PT, R3, 0x1, !P0 ;  /* 0x000000010300780c */ /* 0x000fda0004705470 */
[----:B------:R-:W-:Y:S05]  /*13c0*/  @P0 BRA `(.L_x_32) ;  /* 0x0000000400d00947 */ /* 0x000fea0003800000 */
[----:B------:R-:W0:Y:S02]  /*13d0*/  LDC.64 R8, c[0x0][0x380] ;  /* 0x0000e000ff087b82 */ /* 0x000e240000000a00 */
[----:B0-----:R-:W-:-:S05]  /*13e0*/  IMAD.WIDE.U32 R8, R0, 0x1c, R8 ;  /* 0x0000001c00087825 */ /* 0x001fca00078e0008 */
        /* <DEDUP_REMOVED lines=23> */
[----:B------:R-:W-:Y:S01]  /*1560*/  MOV R13, R36 ;  /* 0x00000024000d7202 */ /* 0x000fe20000000f00 */
[----:B------:R-:W-:Y:S06]  /*1570*/  BRA `(.L_x_35) ;  /* 0x0000000000107947 */ /* 0x000fec0003800000 */
.L_x_34:
[----:B--2---:R-:W-:Y:S01]  /*1580*/  FMUL.FTZ R13, R14, R15 ;  /* 0x0000000f0e0d7220 */ /* 0x004fe20000410000 */
[----:B------:R-:W-:-:S03]  /*1590*/  FMUL.FTZ R8, R15, 0.5 ;  /* 0x3f0000000f087820 */ /* 0x000fc60000410000 */
[----:B------:R-:W-:-:S04]  /*15a0*/  FFMA R6, -R13, R13, R14 ;  /* 0x0000000d0d067223 */ /* 0x000fc8000000010e */
[----:B------:R-:W-:-:S07]  /*15b0*/  FFMA R13, R6, R8, R13 ;  /* 0x00000008060d7223 */ /* 0x000fce000000000d */
.L_x_35:
[----:B------:R-:W-:Y:S05]  /*15c0*/  BSYNC.RECONVERGENT B0 ;  /* 0x0000000000007941 */ /* 0x000fea0003800200 */
.L_x_33:
        /* <DEDUP_REMOVED lines=15> */
.L_x_37:
[----:B------:R-:W-:Y:S05]  /*16c0*/  BSYNC.RECONVERGENT B3 ;  /* 0x0000000000037941 */ /* 0x000fea0003800200 */
.L_x_36:
        /* <DEDUP_REMOVED lines=10> */
[----:B------:R-:W-:Y:S02]  /*1770*/  MOV R36, R13 ;  /* 0x0000000d00247202 */ /* 0x000fe40000000f00 */
[----:B------:R-:W-:-:S07]  /*1780*/  MOV R6, 0x17a0 ;  /* 0x000017a000067802 */ /* 0x000fce0000000f00 */
[----:B------:R-:W-:Y:S05]  /*1790*/  CALL.REL.NOINC `($__internal_1_$__cuda_sm3x_div_rn_noftz_f32_slowpath) ;  /* 0x00000014000c7944 */ /* 0x000fea0003c00000 */
[----:B------:R-:W-:-:S07]  /*17a0*/  MOV R21, R4 ;  /* 0x0000000400157202 */ /* 0x000fce0000000f00 */
.L_x_39:
[----:B------:R-:W-:Y:S05]  /*17b0*/  BSYNC.RECONVERGENT B3 ;  /* 0x0000000000037941 */ /* 0x000fea0003800200 */
.L_x_38:
        /* <DEDUP_REMOVED lines=14> */
.L_x_41:
[----:B------:R-:W-:Y:S05]  /*18a0*/  BSYNC.RECONVERGENT B3 ;  /* 0x0000000000037941 */ /* 0x000fea0003800200 */
.L_x_40:
[----:B------:R-:W0:Y:S01]  /*18b0*/  LDCU UR4, c[0x0][0x39c] ;  /* 0x00007380ff0477ac */ /* 0x000e220008000800 */
[----:B------:R-:W-:Y:S01]  /*18c0*/  HFMA2 R6, -RZ, RZ, 1.875, 0 ;  /* 0x3f800000ff067431 */ /* 0x000fe200000001ff */
[C---:B------:R-:W-:Y:S01]  /*18d0*/  FSETP.GT.AND P0, PT, R13.reuse, 3, PT ;  /* 0x404000000d00780b */ /* 0x040fe20003f04000 */
[C---:B------:R-:W-:Y:S01]  /*18e0*/  FADD R4, R13.reuse, -1 ;  /* 0xbf8000000d047421 */ /* 0x040fe20000000000 */
[----:B------:R-:W-:-:S03]  /*18f0*/  FADD R3, R13, -3 ;  /* 0xc04000000d037421 */ /* 0x000fc60000000000 */
[----:B------:R-:W-:Y:S01]  /*1900*/  FMUL R4, R7, R4 ;  /* 0x0000000407047220 */ /* 0x000fe20000400000 */
[----:B------:R-:W-:-:S07]  /*1910*/  FFMA R3, R3, 0.10000000149011611938, R6 ;  /* 0x3dcccccd03037823 */ /* 0x000fce0000000006 */
[----:B------:R-:W-:Y:S01]  /*1920*/  @P0 FMUL R4, R4, R3 ;  /* 0x0000000304040220 */ /* 0x000fe20000400000 */
[----:B0-----:R-:W-:-:S13]  /*1930*/  FSETP.GEU.AND P1, PT, R13, UR4, PT ;  /* 0x000000040d007c0b */ /* 0x001fda000bf2e000 */
[----:B------:R-:W-:-:S04]  /*1940*/  @P1 FMUL R3, R5, R12 ;  /* 0x0000000c05031220 */ /* 0x000fc80000400000 */
[----:B------:R-:W-:-:S04]  /*1950*/  @P1 FMUL R4, R4, R3 ;  /* 0x0000000304041220 */ /* 0x000fc80000400000 */
[C---:B------:R-:W-:Y:S01]  /*1960*/  @P1 FFMA R31, R4.reuse, R32, R31 ;  /* 0x00000020041f1223 */ /* 0x040fe2000000001f */
[C---:B------:R-:W-:Y:S01]  /*1970*/  @P1 FFMA R30, R4.reuse, R21, R30 ;  /* 0x00000015041e1223 */ /* 0x040fe2000000001e */
[----:B------:R-:W-:Y:S01]  /*1980*/  @P1 FFMA R33, R4, R0, R33 ;  /* 0x0000000004211223 */ /* 0x000fe20000000021 */
[----:B------:R-:W-:Y:S06]  /*1990*/  @P1 BRA `(.L_x_32) ;  /* 0x00000000005c1947 */ /* 0x000fec0003800000 */
[----:B------:R-:W0:Y:S01]  /*19a0*/  LDCU UR4, c[0x0][0x394] ;  /* 0x00007280ff0477ac */ /* 0x000e220008000800 */
[----:B------:R-:W-:Y:S01]  /*19b0*/  FMUL R13, R13, R13 ;  /* 0x0000000d0d0d7220 */ /* 0x000fe20000400000 */
[----:B------:R-:W-:Y:S04]  /*19c0*/  BSSY.RECONVERGENT B3, `(.L_x_42) ;  /* 0x000000f000037945 */ /* 0x000fe80003800200 */
[----:B------:R-:W-:-:S04]  /*19d0*/  FMNMX R36, R13, 0.15000000596046447754, !PT ;  /* 0x3e19999a0d247809 */ /* 0x000fc80007800000 */
[----:B------:R-:W1:Y:S01]  /*19e0*/  MUFU.RCP R3, R36 ;  /* 0x0000002400037308 */ /* 0x000e620000001000 */
[----:B0-----:R-:W-:-:S04]  /*19f0*/  FMUL R7, R5, UR4 ;  /* 0x0000000405077c20 */ /* 0x001fc80008400000 */
[----:B------:R-:W-:-:S04]  /*1a00*/  FMUL R12, R7, R12 ;  /* 0x0000000c070c7220 */ /* 0x000fc80000400000 */
[----:B------:R-:W0:Y:S01]  /*1a10*/  FCHK P0, R12, R36 ;  /* 0x000000240c007302 */ /* 0x000e220000000000 */
[----:B-1----:R-:W-:-:S04]  /*1a20*/  FFMA R4, -R36, R3, 1 ;  /* 0x3f80000024047423 */ /* 0x002fc80000000103 */
[----:B------:R-:W-:-:S04]  /*1a30*/  FFMA R3, R3, R4, R3 ;  /* 0x0000000403037223 */ /* 0x000fc80000000003 */
[----:B------:R-:W-:-:S04]  /*1a40*/  FFMA R4, R12, R3, RZ ;  /* 0x000000030c047223 */ /* 0x000fc800000000ff */
[----:B------:R-:W-:-:S04]  /*1a50*/  FFMA R6, -R36, R4, R12 ;  /* 0x0000000424067223 */ /* 0x000fc8000000010c */
[----:B------:R-:W-:Y:S01]  /*1a60*/  FFMA R4, R3, R6, R4 ;  /* 0x0000000603047223 */ /* 0x000fe20000000004 */
[----:B0-----:R-:W-:Y:S06]  /*1a70*/  @!P0 BRA `(.L_x_43) ;  /* 0x00000000000c8947 */ /* 0x001fec0003800000 */
[----:B------:R-:W-:Y:S02]  /*1a80*/  MOV R4, R12 ;  /* 0x0000000c00047202 */ /* 0x000fe40000000f00 */
[----:B------:R-:W-:-:S07]  /*1a90*/  MOV R6, 0x1ab0 ;  /* 0x00001ab000067802 */ /* 0x000fce0000000f00 */
[----:B------:R-:W-:Y:S05]  /*1aa0*/  CALL.REL.NOINC `($__internal_1_$__cuda_sm3x_div_rn_noftz_f32_slowpath) ;  /* 0x0000001000487944 */ /* 0x000fea0003c00000 */
.L_x_43:
[----:B------:R-:W-:Y:S05]  /*1ab0*/  BSYNC.RECONVERGENT B3 ;  /* 0x0000000000037941 */ /* 0x000fea0003800200 */
.L_x_42:
[----:B------:R-:W-:-:S05]  /*1ac0*/  FADD R3, R12, R12 ;  /* 0x0000000c0c037221 */ /* 0x000fca0000000000 */
[----:B------:R-:W-:-:S05]  /*1ad0*/  FMNMX R4, R3, R4, PT ;  /* 0x0000000403047209 */ /* 0x000fca0003800000 */
[C---:B------:R-:W-:Y:S01]  /*1ae0*/  FFMA R31, R4.reuse, -R32, R31 ;  /* 0x80000020041f7223 */ /* 0x040fe2000000001f */
[C---:B------:R-:W-:Y:S01]  /*1af0*/  FFMA R30, R4.reuse, -R21, R30 ;  /* 0x80000015041e7223 */ /* 0x040fe2000000001e */
[----:B------:R-:W-:-:S07]  /*1b00*/  FFMA R33, R4, -R0, R33 ;  /* 0x8000000004217223 */ /* 0x000fce0000000021 */
.L_x_32:
[----:B------:R-:W-:Y:S05]  /*1b10*/  BSYNC.RECONVERGENT B2 ;  /* 0x0000000000027941 */ /* 0x000fea0003800200 */
.L_x_2:
[----:B-----5:R-:W-:Y:S01]  /*1b20*/  FMUL R3, R27, R27 ;  /* 0x0000001b1b037220 */ /* 0x020fe20000400000 */
[----:B------:R-:W-:Y:S01]  /*1b30*/  BSSY.RECONVERGENT B0, `(.L_x_44) ;  /* 0x000000f000007945 */ /* 0x000fe20003800200 */
[----:B------:R-:W-:Y:S02]  /*1b40*/  FMUL R5, R5, 0.014999999664723873138 ;  /* 0x3c75c28f05057820 */ /* 0x000fe40000400000 */
[----:B------:R-:W-:-:S04]  /*1b50*/  FFMA R3, R28, R28, R3 ;  /* 0x0000001c1c037223 */ /* 0x000fc80000000003 */
[----:B------:R-:W-:-:S04]  /*1b60*/  FFMA R6, R26, R26, R3 ;  /* 0x0000001a1a067223 */ /* 0x000fc80000000003 */
[----:B------:R0:W1:Y:S01]  /*1b70*/  MUFU.RSQ R3, R6 ;  /* 0x0000000600037308 */ /* 0x0000620000001400 */
[----:B------:R-:W-:-:S04]  /*1b80*/  IADD3 R0, PT, PT, R6, -0xd000000, RZ ;  /* 0xf300000006007810 */ /* 0x000fc80007ffe0ff */
[----:B------:R-:W-:-:S13]  /*1b90*/  ISETP.GT.U32.AND P0, PT, R0, 0x727fffff, PT ;  /* 0x727fffff0000780c */ /* 0x000fda0003f04070 */
[----:B01----:R-:W-:Y:S05]  /*1ba0*/  @!P0 BRA `(.L_x_45) ;  /* 0x00000000000c8947 */ /* 0x003fea0003800000 */
[----:B------:R-:W-:-:S07]  /*1bb0*/  MOV R8, 0x1bd0 ;  /* 0x00001bd000087802 */ /* 0x000fce0000000f00 */
[----:B------:R-:W-:Y:S05]  /*1bc0*/  CALL.REL.NOINC `($__internal_0_$__cuda_sm20_sqrt_rn_f32_slowpath) ;  /* 0x0000000c00a87944 */ /* 0x000fea0003c00000 */
[----:B------:R-:W-:Y:S05]  /*1bd0*/  BRA `(.L_x_46) ;  /* 0x0000000000107947 */ /* 0x000fea0003800000 */
.L_x_45:
[----:B------:R-:W-:Y:S01]  /*1be0*/  FMUL.FTZ R7, R6, R3 ;  /* 0x0000000306077220 */ /* 0x000fe20000410000 */
[----:B------:R-:W-:-:S03]  /*1bf0*/  FMUL.FTZ R3, R3, 0.5 ;  /* 0x3f00000003037820 */ /* 0x000fc60000410000 */
[----:B------:R-:W-:-:S04]  /*1c00*/  FFMA R6, -R7, R7, R6 ;  /* 0x0000000707067223 */ /* 0x000fc80000000106 */
[----:B------:R-:W-:-:S07]  /*1c10*/  FFMA R36, R6, R3, R7 ;  /* 0x0000000306247223 */ /* 0x000fce0000000007 */
.L_x_46:
[----:B------:R-:W-:Y:S05]  /*1c20*/  BSYNC.RECONVERGENT B0 ;  /* 0x0000000000007941 */ /* 0x000fea0003800200 */
.L_x_44:
[----:B------:R-:W-:Y:S01]  /*1c30*/  FSETP.GT.AND P0, PT, R36, 3, PT ;  /* 0x404000002400780b */ /* 0x000fe20003f04000 */
[----:B------:R-:W-:-:S12]  /*1c40*/  BSSY.RECONVERGENT B2, `(.L_x_47) ;  /* 0x0000015000027945 */ /* 0x000fd80003800200 */
[----:B------:R-:W-:Y:S05]  /*1c50*/  @!P0 BRA `(.L_x_48) ;  /* 0x00000000004c8947 */ /* 0x000fea0003800000 */
[----:B------:R-:W0:Y:S01]  /*1c60*/  MUFU.RCP R3, R36 ;  /* 0x0000002400037308 */ /* 0x000e220000001000 */
[----:B------:R-:W-:Y:S01]  /*1c70*/  FMUL R5, R5, R16 ;  /* 0x0000001005057220 */ /* 0x000fe20000400000 */
[----:B------:R-:W-:Y:S01]  /*1c80*/  FADD R4, R36, -3 ;  /* 0xc040000024047421 */ /* 0x000fe20000000000 */
[----:B------:R-:W-:Y:S03]  /*1c90*/  BSSY.RECONVERGENT B3, `(.L_x_49) ;  /* 0x000000c000037945 */ /* 0x000fe60003800200 */
[----:B------:R-:W-:-:S04]  /*1ca0*/  FMUL R4, R4, R5 ;  /* 0x0000000504047220 */ /* 0x000fc80000400000 */
        /* <DEDUP_REMOVED lines=10> */
.L_x_50:
[----:B------:R-:W-:Y:S05]  /*1d50*/  BSYNC.RECONVERGENT B3 ;  /* 0x0000000000037941 */ /* 0x000fea0003800200 */
.L_x_49:
[-C--:B------:R-:W-:Y:S01]  /*1d60*/  FFMA R31, -R28, R0.reuse, R31 ;  /* 0x000000001c1f7223 */ /* 0x080fe2000000011f */
[-C--:B------:R-:W-:Y:S01]  /*1d70*/  FFMA R30, -R27, R0.reuse, R30 ;  /* 0x000000001b1e7223 */ /* 0x080fe2000000011e */
[----:B------:R-:W-:-:S07]  /*1d80*/  FFMA R33, -R26, R0, R33 ;  /* 0x000000001a217223 */ /* 0x000fce0000000121 */
.L_x_48:
[----:B------:R-:W-:Y:S05]  /*1d90*/  BSYNC.RECONVERGENT B2 ;  /* 0x0000000000027941 */ /* 0x000fea0003800200 */
.L_x_47:
[----:B------:R-:W-:Y:S01]  /*1da0*/  FMUL R0, R30, R30 ;  /* 0x0000001e1e007220 */ /* 0x000fe20000400000 */
[----:B------:R-:W-:Y:S03]  /*1db0*/  BSSY.RECONVERGENT B0, `(.L_x_51) ;  /* 0x000000e000007945 */ /* 0x000fe60003800200 */
        /* <DEDUP_REMOVED lines=9> */
.L_x_52:
[----:B------:R-:W-:Y:S01]  /*1e50*/  FMUL.FTZ R36, R6, R3 ;  /* 0x0000000306247220 */ /* 0x000fe20000410000 */
[----:B------:R-:W-:-:S03]  /*1e60*/  FMUL.FTZ R0, R3, 0.5 ;  /* 0x3f00000003007820 */ /* 0x000fc60000410000 */
[----:B------:R-:W-:-:S04]  /*1e70*/  FFMA R3, -R36, R36, R6 ;  /* 0x0000002424037223 */ /* 0x000fc80000000106 */
[----:B------:R-:W-:-:S07]  /*1e80*/  FFMA R36, R3, R0, R36 ;  /* 0x0000000003247223 */ /* 0x000fce0000000024 */
.L_x_53:
[----:B------:R-:W-:Y:S05]  /*1e90*/  BSYNC.RECONVERGENT B0 ;  /* 0x0000000000007941 */ /* 0x000fea0003800200 */
.L_x_51:
[----:B------:R-:W-:Y:S01]  /*1ea0*/  FSETP.GT.AND P0, PT, R36, 3, PT ;  /* 0x404000002400780b */ /* 0x000fe20003f04000 */
[----:B------:R-:W-:-:S12]  /*1eb0*/  BSSY.RECONVERGENT B6, `(.L_x_54) ;  /* 0x0000027000067945 */ /* 0x000fd80003800200 */
[----:B------:R-:W-:Y:S05]  /*1ec0*/  @!P0 BRA `(.L_x_55) ;  /* 0x0000000000948947 */ /* 0x000fea0003800000 */
[----:B------:R-:W0:Y:S01]  /*1ed0*/  MUFU.RCP R3, R36 ;  /* 0x0000002400037308 */ /* 0x000e220000001000 */
[----:B------:R-:W1:Y:S01]  /*1ee0*/  LDC R4, c[0x0][0x3a4] ;  /* 0x0000e900ff047b82 */ /* 0x000e620000000800 */
[----:B------:R-:W-:Y:S01]  /*1ef0*/  UMOV UR4, 0x40400000 ;  /* 0x4040000000047882 */ /* 0x000fe20000000000 */
[----:B------:R-:W-:Y:S01]  /*1f00*/  BSSY.RECONVERGENT B2, `(.L_x_56) ;  /* 0x000000d000027945 */ /* 0x000fe20003800200 */
[----:B------:R-:W-:-:S04]  /*1f10*/  MOV R5, UR4 ;  /* 0x0000000400057c02 */ /* 0x000fc80008000f00 */
[----:B------:R-:W2:Y:S01]  /*1f20*/  FCHK P1, R5, R36 ;  /* 0x0000002405007302 */ /* 0x000ea20000020000 */
[----:B0-----:R-:W-:-:S04]  /*1f30*/  FFMA R0, R3, -R36, 1 ;  /* 0x3f80000003007423 */ /* 0x001fc80000000824 */
[----:B------:R-:W-:-:S04]  /*1f40*/  FFMA R0, R3, R0, R3 ;  /* 0x0000000003007223 */ /* 0x000fc80000000003 */
[----:B------:R-:W-:Y:S01]  /*1f50*/  FFMA R3, R0, 3, RZ ;  /* 0x4040000000037823 */ /* 0x000fe200000000ff */
[----:B-1----:R-:W-:-:S03]  /*1f60*/  ISETP.GT.AND P0, PT, R4, 0x4, PT ;  /* 0x000000040400780c */ /* 0x002fc60003f04270 */
[----:B------:R-:W-:-:S04]  /*1f70*/  FFMA R4, R3, -R36, 3 ;  /* 0x4040000003047423 */ /* 0x000fc80000000824 */
[----:B------:R-:W-:Y:S01]  /*1f80*/  FFMA R4, R0, R4, R3 ;  /* 0x0000000400047223 */ /* 0x000fe20000000003 */
[----:B--2---:R-:W-:Y:S06]  /*1f90*/  @!P1 BRA `(.L_x_57) ;  /* 0x00000000000c9947 */ /* 0x004fec0003800000 */
[----:B------:R-:W-:Y:S01]  /*1fa0*/  HFMA2 R4, -RZ, RZ, 2.125, 0 ;  /* 0x40400000ff047431 */ /* 0x000fe200000001ff */
[----:B------:R-:W-:-:S07]  /*1fb0*/  MOV R6, 0x1fd0 ;  /* 0x00001fd000067802 */ /* 0x000fce0000000f00 */
[----:B------:R-:W-:Y:S05]  /*1fc0*/  CALL.REL.NOINC `($__internal_1_$__cuda_sm3x_div_rn_noftz_f32_slowpath) ;  /* 0x0000000c00007944 */ /* 0x000fea0003c00000 */
.L_x_57:
[----:B------:R-:W-:Y:S05]  /*1fd0*/  BSYNC.RECONVERGENT B2 ;  /* 0x0000000000027941 */ /* 0x000fea0003800200 */
.L_x_56:
[----:B------:R-:W-:Y:S01]  /*1fe0*/  ISETP.NE.OR P0, PT, R29, RZ, P0 ;  /* 0x000000ff1d00720c */ /* 0x000fe20000705670 */
[C---:B------:R-:W-:Y:S01]  /*1ff0*/  FMUL R31, R4.reuse, R31 ;  /* 0x0000001f041f7220 */ /* 0x040fe20000400000 */
[C---:B------:R-:W-:Y:S01]  /*2000*/  FMUL R30, R4.reuse, R30 ;  /* 0x0000001e041e7220 */ /* 0x040fe20000400000 */
[----:B------:R-:W-:-:S10]  /*2010*/  FMUL R33, R4, R33 ;  /* 0x0000002104217220 */ /* 0x000fd40000400000 */
[----:B------:R-:W-:Y:S05]  /*2020*/  @P0 BRA `(.L_x_55) ;  /* 0x00000000003c0947 */ /* 0x000fea0003800000 */
[----:B------:R-:W0:Y:S01]  /*2030*/  LDC R14, c[0x0][0x3a4] ;  /* 0x0000e900ff0e7b82 */ /* 0x000e220000000800 */
[----:B------:R-:W1:Y:S01]  /*2040*/  F2F.F64.F32 R8, R36 ;  /* 0x0000002400087310 */ /* 0x000e620000201800 */
[----:B------:R-:W-:Y:S01]  /*2050*/  HFMA2 R11, -RZ, RZ, 2.015625, 0 ;  /* 0x40080000ff0b7431 */ /* 0x000fe200000001ff */
[----:B------:R-:W-:Y:S01]  /*2060*/  MOV R10, 0x0 ;  /* 0x00000000000a7802 */ /* 0x000fe20000000f00 */
[----:B------:R-:W2:Y:S01]  /*2070*/  LDCU.64 UR4, c[0x4][0x8] ;  /* 0x01000100ff0477ac */ /* 0x000ea20008000a00 */
[----:B------:R-:W-:Y:S02]  /*2080*/  MOV R0, 0x0 ;  /* 0x0000000000007802 */ /* 0x000fe40000000f00 */
[----:B------:R-:W-:Y:S02]  /*2090*/  MOV R6, R18 ;  /* 0x0000001200067202 */ /* 0x000fe40000000f00 */
[----:B------:R3:W4:Y:S01]  /*20a0*/  LDC.64 R12, c[0x4][R0] ;  /* 0x01000000000c7b82 */ /* 0x0007220000000a00 */
[----:B------:R-:W-:Y:S01]  /*20b0*/  MOV R7, R17 ;  /* 0x0000001100077202 */ /* 0x000fe20000000f00 */
[----:B-1----:R3:W-:Y:S01]  /*20c0*/  STL.128 [R1], R8 ;  /* 0x0000000801007387 */ /* 0x0027e20000100c00 */
[----:B--2---:R-:W-:-:S03]  /*20d0*/  MOV R4, UR4 ;  /* 0x0000000400047c02 */ /* 0x004fc60008000f00 */
[----:B0-----:R3:W-:Y:S01]  /*20e0*/  STL [R1+0x10], R14 ;  /* 0x0000100e01007387 */ /* 0x0017e20000100800 */
[----:B------:R-:W-:-:S07]  /*20f0*/  MOV R5, UR5 ;  /* 0x0000000500057c02 */ /* 0x000fce0008000f00 */
[----:B------:R-:W-:-:S07]  /*2100*/  LEPC R20, `(.L_x_55) ;  /* 0x000000001014794e */ /* 0x000fce0000000000 */
[----:B---34-:R-:W-:Y:S05]  /*2110*/  CALL.ABS.NOINC R12 ;  /* 0x000000000c007343 */ /* 0x018fea0003c00000 */
.L_x_55:
[----:B------:R-:W-:Y:S05]  /*2120*/  BSYNC.RECONVERGENT B6 ;  /* 0x0000000000067941 */ /* 0x000fea0003800200 */
.L_x_54:
[----:B------:R-:W0:Y:S01]  /*2130*/  LDC R4, c[0x0][0x3a4] ;  /* 0x0000e900ff047b82 */ /* 0x000e220000000800 */
[----:B------:R-:W1:Y:S01]  /*2140*/  LDCU UR4, c[0x0][0x398] ;  /* 0x00007300ff0477ac */ /* 0x000e620008000800 */
[----:B------:R-:W-:Y:S01]  /*2150*/  FMNMX R3, R30, -3, !PT ;  /* 0xc04000001e037809 */ /* 0x000fe20007800000 */
[----:B------:R-:W-:Y:S01]  /*2160*/  FADD R5, -R2, 1 ;  /* 0x3f80000002057421 */ /* 0x000fe20000000100 */
[----:B------:R-:W-:Y:S01]  /*2170*/  FMNMX R0, R31, -3, !PT ;  /* 0xc04000001f007809 */ /* 0x000fe20007800000 */
[----:B------:R-:W-:Y:S01]  /*2180*/  BSSY.RECONVERGENT B0, `(.L_x_58) ;  /* 0x000001d000007945 */ /* 0x000fe20003800200 */
[----:B------:R-:W-:Y:S02]  /*2190*/  FMNMX R3, R3, 3, PT ;  /* 0x4040000003037809 */ /* 0x000fe40003800000 */
[----:B------:R-:W-:Y:S02]  /*21a0*/  FMNMX R0, R0, 3, PT ;  /* 0x4040000000007809 */ /* 0x000fe40003800000 */
[----:B------:R-:W-:-:S04]  /*21b0*/  FMNMX R7, R33, -3, !PT ;  /* 0xc040000021077809 */ /* 0x000fc80007800000 */
[----:B------:R-:W-:Y:S01]  /*21c0*/  FMNMX R7, R7, 3, PT ;  /* 0x4040000007077809 */ /* 0x000fe20003800000 */
[----:B-1----:R-:W-:Y:S01]  /*21d0*/  FMUL R6, R3, UR4 ;  /* 0x0000000403067c20 */ /* 0x002fe20008400000 */
[----:B------:R-:W-:Y:S01]  /*21e0*/  FMUL R3, R0, UR4 ;  /* 0x0000000400037c20 */ /* 0x000fe20008400000 */
[----:B0-----:R-:W-:-:S04]  /*21f0*/  ISETP.GE.AND P0, PT, R4, 0x5, PT ;  /* 0x000000050400780c */ /* 0x001fc80003f06270 */
[----:B------:R-:W-:Y:S02]  /*2200*/  FSEL R24, R24, RZ, P0 ;  /* 0x000000ff18187208 */ /* 0x000fe40000000000 */
[----:B------:R-:W-:-:S03]  /*2210*/  FSEL R4, R25, RZ, P0 ;  /* 0x000000ff19047208 */ /* 0x000fc60000000000 */
[----:B------:R-:W-:Y:S01]  /*2220*/  FFMA R0, R5, R24, R6 ;  /* 0x0000001805007223 */ /* 0x000fe20000000006 */
[----:B------:R-:W-:Y:S01]  /*2230*/  FMUL R6, R7, UR4 ;  /* 0x0000000407067c20 */ /* 0x000fe20008400000 */
[----:B------:R-:W-:Y:S01]  /*2240*/  FFMA R3, R5, R4, R3 ;  /* 0x0000000405037223 */ /* 0x000fe20000000003 */
[----:B------:R-:W-:Y:S01]  /*2250*/  FSEL R4, R19, RZ, P0 ;  /* 0x000000ff13047208 */ /* 0x000fe20000000000 */
[----:B------:R-:W-:-:S04]  /*2260*/  FMUL R8, R0, R0 ;  /* 0x0000000000087220 */ /* 0x000fc80000400000 */
[----:B------:R-:W-:Y:S01]  /*2270*/  FFMA R5, R5, R4, R6 ;  /* 0x0000000405057223 */ /* 0x000fe20000000006 */
        /* <DEDUP_REMOVED lines=9> */
.L_x_59:
[----:B------:R-:W-:Y:S01]  /*2310*/  FMUL.FTZ R36, R6, R7 ;  /* 0x0000000706247220 */ /* 0x000fe20000410000 */
[----:B------:R-:W-:-:S03]  /*2320*/  FMUL.FTZ R4, R7, 0.5 ;  /* 0x3f00000007047820 */ /* 0x000fc60000410000 */
[----:B------:R-:W-:-:S04]  /*2330*/  FFMA R7, -R36, R36, R6 ;  /* 0x0000002424077223 */ /* 0x000fc80000000106 */
[----:B------:R-:W-:-:S07]  /*2340*/  FFMA R36, R7, R4, R36 ;  /* 0x0000000407247223 */ /* 0x000fce0000000024 */
.L_x_60:
[----:B------:R-:W-:Y:S05]  /*2350*/  BSYNC.RECONVERGENT B0 ;  /* 0x0000000000007941 */ /* 0x000fea0003800200 */
.L_x_58:
[----:B------:R-:W-:Y:S01]  /*2360*/  FSETP.GT.AND P0, PT, R36, 0.019999999552965164185, PT ;  /* 0x3ca3d70a2400780b */ /* 0x000fe20003f04000 */
[----:B------:R-:W-:-:S12]  /*2370*/  BSSY.RECONVERGENT B2, `(.L_x_61) ;  /* 0x0000014000027945 */ /* 0x000fd80003800200 */
[----:B------:R-:W-:Y:S05]  /*2380*/  @!P0 BRA `(.L_x_62) ;  /* 0x0000000000488947 */ /* 0x000fea0003800000 */
[----:B------:R-:W0:Y:S01]  /*2390*/  MUFU.RCP R7, R36 ;  /* 0x0000002400077308 */ /* 0x000e220000001000 */
[----:B------:R-:W-:Y:S01]  /*23a0*/  UMOV UR4, 0x3ca3d70a ;  /* 0x3ca3d70a00047882 */ /* 0x000fe20000000000 */
[----:B------:R-:W-:Y:S01]  /*23b0*/  BSSY.RECONVERGENT B3, `(.L_x_63) ;  /* 0x000000c000037945 */ /* 0x000fe20003800200 */
[----:B------:R-:W-:-:S05]  /*23c0*/  MOV R9, UR4 ;  /* 0x0000000400097c02 */ /* 0x000fca0008000f00 */
[----:B------:R-:W1:Y:S01]  /*23d0*/  FCHK P0, R9, R36 ;  /* 0x0000002409007302 */ /* 0x000e620000000000 */
[----:B0-----:R-:W-:-:S04]  /*23e0*/  FFMA R4, R7, -R36, 1 ;  /* 0x3f80000007047423 */ /* 0x001fc80000000824 */
[----:B------:R-:W-:-:S04]  /*23f0*/  FFMA R4, R7, R4, R7 ;  /* 0x0000000407047223 */ /* 0x000fc80000000007 */
[----:B------:R-:W-:-:S04]  /*2400*/  FFMA R7, R4, 0.019999999552965164185, RZ ;  /* 0x3ca3d70a04077823 */ /* 0x000fc800000000ff */
[----:B------:R-:W-:-:S04]  /*2410*/  FFMA R6, R7, -R36, 0.019999999552965164185 ;  /* 0x3ca3d70a07067423 */ /* 0x000fc80000000824 */
[----:B------:R-:W-:Y:S01]  /*2420*/  FFMA R4, R4, R6, R7 ;  /* 0x0000000604047223 */ /* 0x000fe20000000007 */
[----:B-1----:R-:W-:Y:S06]  /*2430*/  @!P0 BRA `(.L_x_64) ;  /* 0x00000000000c8947 */ /* 0x002fec0003800000 */
[----:B------:R-:W-:Y:S01]  /*2440*/  HFMA2 R4, -RZ, RZ, 1.1591796875, -112.625 ;  /* 0x3ca3d70aff047431 */ /* 0x000fe200000001ff */
[----:B------:R-:W-:-:S07]  /*2450*/  MOV R6, 0x2470 ;  /* 0x0000247000067802 */ /* 0x000fce0000000f00 */
[----:B------:R-:W-:Y:S05]  /*2460*/  CALL.REL.NOINC `($__internal_1_$__cuda_sm3x_div_rn_noftz_f32_slowpath) ;  /* 0x0000000400d87944 */ /* 0x000fea0003c00000 */
.L_x_64:
[----:B------:R-:W-:Y:S05]  /*2470*/  BSYNC.RECONVERGENT B3 ;  /* 0x0000000000037941 */ /* 0x000fea0003800200 */
.L_x_63:
[-C--:B------:R-:W-:Y:S01]  /*2480*/  FMUL R3, R3, R4.reuse ;  /* 0x0000000403037220 */ /* 0x080fe20000400000 */
[-C--:B------:R-:W-:Y:S01]  /*2490*/  FMUL R0, R0, R4.reuse ;  /* 0x0000000400007220 */ /* 0x080fe20000400000 */
[----:B------:R-:W-:-:S07]  /*24a0*/  FMUL R5, R5, R4 ;  /* 0x0000000405057220 */ /* 0x000fce0000400000 */
.L_x_62:
[----:B------:R-:W-:Y:S05]  /*24b0*/  BSYNC.RECONVERGENT B2 ;  /* 0x0000000000027941 */ /* 0x000fea0003800200 */
.L_x_61:
[----:B------:R-:W0:Y:S01]  /*24c0*/  LDC.64 R6, c[0x0][0x3a0] ;  /* 0x0000e800ff067b82 */ /* 0x000e220000000a00 */
[----:B------:R-:W1:Y:S01]  /*24d0*/  LDCU UR4, c[0x0][0x398] ;  /* 0x00007300ff0477ac */ /* 0x000e620008000800 */
[----:B------:R-:W-:Y:S01]  /*24e0*/  ISETP.NE.AND P1, PT, R29, RZ, PT ;  /* 0x000000ff1d00720c */ /* 0x000fe20003f25270 */
[----:B-1----:R-:W-:Y:S01]  /*24f0*/  FFMA R29, R3, UR4, R28 ;  /* 0x00000004031d7c23 */ /* 0x002fe2000800001c */
[----:B------:R-:W-:Y:S01]  /*2500*/  FFMA R11, R0, UR4, R27 ;  /* 0x00000004000b7c23 */ /* 0x000fe2000800001b */
[----:B------:R-:W-:Y:S01]  /*2510*/  FFMA R13, R5, UR4, R26 ;  /* 0x00000004050d7c23 */ /* 0x000fe2000800001a */
[----:B0-----:R-:W-:-:S04]  /*2520*/  ISETP.GE.AND P0, PT, R7, 0xb, PT ;  /* 0x0000000b0700780c */ /* 0x001fc80003f06270 */
[----:B------:R-:W-:-:S13]  /*2530*/  FSETP.LEU.OR P0, PT, R6, RZ, !P0 ;  /* 0x000000ff0600720b */ /* 0x000fda000470b400 */
[----:B------:R-:W-:Y:S05]  /*2540*/  @P0 BRA `(.L_x_65) ;  /* 0x0000000000280947 */ /* 0x000fea0003800000 */
[----:B------:R-:W-:-:S05]  /*2550*/  FFMA R6, R6, -0.30000001192092895508, R6 ;  /* 0xbe99999a06067823 */ /* 0x000fca0000000006 */
[-C--:B------:R-:W-:Y:S02]  /*2560*/  FSETP.GT.AND P0, PT, |R29|, R6.reuse, PT ;  /* 0x000000061d00720b */ /* 0x080fe40003f04200 */
[-C--:B------:R-:W-:Y:S02]  /*2570*/  FSETP.GT.AND P2, PT, |R11|, R6.reuse, PT ;  /* 0x000000060b00720b */ /* 0x080fe40003f44200 */
[----:B------:R-:W-:-:S09]  /*2580*/  FSETP.GT.AND P3, PT, |R13|, R6, PT ;  /* 0x000000060d00720b */ /* 0x000fd20003f64200 */
[----:B------:R-:W-:Y:S01]  /*2590*/  @P0 FMUL R3, R3, 0.85000002384185791016 ;  /* 0x3f59999a03030820 */ /* 0x000fe20000400000 */
[----:B------:R-:W-:Y:S01]  /*25a0*/  @P0 FMUL R29, R29, 0.92000001668930053711 ;  /* 0x3f6b851f1d1d0820 */ /* 0x000fe20000400000 */
[----:B------:R-:W-:Y:S01]  /*25b0*/  @P2 FMUL R0, R0, 0.85000002384185791016 ;  /* 0x3f59999a00002820 */ /* 0x000fe20000400000 */
[----:B------:R-:W-:Y:S01]  /*25c0*/  @P2 FMUL R11, R11, 0.92000001668930053711 ;  /* 0x3f6b851f0b0b2820 */ /* 0x000fe20000400000 */
[----:B------:R-:W-:Y:S01]  /*25d0*/  @P3 FMUL R13, R13, 0.92000001668930053711 ;  /* 0x3f6b851f0d0d3820 */ /* 0x000fe20000400000 */
[----:B------:R-:W-:-:S07]  /*25e0*/  @P3 FMUL R5, R5, 0.85000002384185791016 ;  /* 0x3f59999a05053820 */ /* 0x000fce0000400000 */
.L_x_65:
[----:B------:R0:W-:Y:S04]  /*25f0*/  STG.E desc[UR36][R22.64], R29 ;  /* 0x0000001d16007986 */ /* 0x0001e8000c101924 */
[----:B------:R0:W-:Y:S04]  /*2600*/  STG.E desc[UR36][R22.64+0x4], R11 ;  /* 0x0000040b16007986 */ /* 0x0001e8000c101924 */
[----:B------:R0:W-:Y:S04]  /*2610*/  STG.E desc[UR36][R22.64+0x8], R13 ;  /* 0x0000080d16007986 */ /* 0x0001e8000c101924 */
[----:B------:R0:W-:Y:S04]  /*2620*/  STG.E desc[UR36][R22.64+0xc], R3 ;  /* 0x00000c0316007986 */ /* 0x0001e8000c101924 */
[----:B------:R0:W-:Y:S04]  /*2630*/  STG.E desc[UR36][R22.64+0x10], R0 ;  /* 0x0000100016007986 */ /* 0x0001e8000c101924 */
[----:B------:R0:W-:Y:S01]  /*2640*/  STG.E desc[UR36][R22.64+0x14], R5 ;  /* 0x0000140516007986 */ /* 0x0001e2000c101924 */
[----:B------:R-:W-:Y:S05]  /*2650*/  @P1 EXIT ;  /* 0x000000000000194d */ /* 0x000fea0003800000 */
[----:B------:R-:W-:Y:S02]  /*2660*/  MOV R4, 0xcccccccd ;  /* 0xcccccccd00047802 */ /* 0x000fe40000000f00 */
[----:B------:R-:W-:-:S03]  /*2670*/  ISETP.GT.AND P1, PT, R7, 0x4, PT ;  /* 0x000000040700780c */ /* 0x000fc60003f24270 */
[----:B------:R-:W-:-:S05]  /*2680*/  IMAD R4, R7, R4, 0x19999998 ;  /* 0x1999999807047424 */ /* 0x000fca00078e0204 */
[----:B------:R-:W-:-:S04]  /*2690*/  SHF.L.W.U32.HI R4, R4, 0x1e, R4 ;  /* 0x0000001e04047819 */ /* 0x000fc80000010e04 */
[----:B------:R-:W-:-:S13]  /*26a0*/  ISETP.GT.U32.AND P0, PT, R4, 0xccccccc, PT ;  /* 0x0ccccccc0400780c */ /* 0x000fda0003f04070 */
[----:B------:R-:W-:Y:S05]  /*26b0*/  @P0 EXIT P1 ;  /* 0x000000000000094d */ /* 0x000fea0000800000 */
[----:B------:R-:W-:Y:S01]  /*26c0*/  FMUL R30, R30, R30 ;  /* 0x0000001e1e1e7220 */ /* 0x000fe20000400000 */
[----:B------:R-:W-:Y:S01]  /*26d0*/  ISETP.GT.AND P1, PT, R7, 0x63, PT ;  /* 0x000000630700780c */ /* 0x000fe20003f24270 */
[----:B------:R-:W-:Y:S02]  /*26e0*/  BSSY.RECONVERGENT B0, `(.L_x_66) ;  /* 0x0000011000007945 */ /* 0x000fe40003800200 */
[----:B------:R-:W-:Y:S01]  /*26f0*/  FFMA R30, R31, R31, R30 ;  /* 0x0000001f1f1e7223 */ /* 0x000fe2000000001e */
[----:B------:R-:W-:-:S03]  /*2700*/  P2R R28, PR, RZ, 0x2 ;  /* 0x00000002ff1c7803 */ /* 0x000fc60000000000 */
[----:B------:R-:W-:-:S04]  /*2710*/  FFMA R33, R33, R33, R30 ;  /* 0x0000002121217223 */ /* 0x000fc8000000001e */
[----:B------:R1:W2:Y:S01]  /*2720*/  MUFU.RSQ R4, R33 ;  /* 0x0000002100047308 */ /* 0x0002a20000001400 */
[----:B------:R-:W-:-:S04]  /*2730*/  IADD3 R6, PT, PT, R33, -0xd000000, RZ ;  /* 0xf300000021067810 */ /* 0x000fc80007ffe0ff */
[----:B------:R-:W-:-:S13]  /*2740*/  ISETP.GT.U32.AND P0, PT, R6, 0x727fffff, PT ;  /* 0x727fffff0600780c */ /* 0x000fda0003f04070 */
[----:B-12---:R-:W-:Y:S05]  /*2750*/  @!P0 BRA `(.L_x_67) ;  /* 0x0000000000148947 */ /* 0x006fea0003800000 */
[----:B------:R-:W-:Y:S02]  /*2760*/  MOV R6, R33 ;  /* 0x0000002100067202 */ /* 0x000fe40000000f00 */
[----:B------:R-:W-:-:S07]  /*2770*/  MOV R8, 0x2790 ;  /* 0x0000279000087802 */ /* 0x000fce0000000f00 */
[----:B0-----:R-:W-:Y:S05]  /*2780*/  CALL.REL.NOINC `($__internal_0_$__cuda_sm20_sqrt_rn_f32_slowpath) ;  /* 0x0000000000b87944 */ /* 0x001fea0003c00000 */
[----:B------:R-:W-:Y:S01]  /*2790*/  MOV R6, R36 ;  /* 0x0000002400067202 */ /* 0x000fe20000000f00 */
[----:B------:R-:W-:Y:S06]  /*27a0*/  BRA `(.L_x_68) ;  /* 0x0000000000107947 */ /* 0x000fec0003800000 */
.L_x_67:
[----:B------:R-:W-:Y:S01]  /*27b0*/  FMUL.FTZ R6, R33, R4 ;  /* 0x0000000421067220 */ /* 0x000fe20000410000 */
[----:B------:R-:W-:-:S03]  /*27c0*/  FMUL.FTZ R4, R4, 0.5 ;  /* 0x3f00000004047820 */ /* 0x000fc60000410000 */
[----:B------:R-:W-:-:S04]  /*27d0*/  FFMA R7, -R6, R6, R33 ;  /* 0x0000000606077223 */ /* 0x000fc80000000121 */
[----:B------:R-:W-:-:S07]  /*27e0*/  FFMA R6, R7, R4, R6 ;  /* 0x0000000407067223 */ /* 0x000fce0000000006 */
.L_x_68:
[----:B------:R-:W-:Y:S05]  /*27f0*/  BSYNC.RECONVERGENT B0 ;  /* 0x0000000000007941 */ /* 0x000fea0003800200 */
.L_x_66:
[----:B------:R-:W-:Y:S01]  /*2800*/  F2F.F64.F32 R8, R29 ;  /* 0x0000001d00087310 */ /* 0x000fe20000201800 */
[----:B------:R-:W-:Y:S01]  /*2810*/  MOV R19, 0x0 ;  /* 0x0000000000137802 */ /* 0x000fe20000000f00 */
[----:B------:R1:W-:Y:S01]  /*2820*/  STL [R1], RZ ;  /* 0x000000ff01007387 */ /* 0x0003e20000100800 */
[----:B------:R-:W2:Y:S01]  /*2830*/  LDCU.64 UR4, c[0x4][0x10] ;  /* 0x01000200ff0477ac */ /* 0x000ea20008000a00 */
[----:B------:R-:W-:Y:S01]  /*2840*/  MOV R7, R17 ;  /* 0x0000001100077202 */ /* 0x000fe20000000f00 */
[----:B0-----:R1:W0:Y:S03]  /*2850*/  LDC.64 R22, c[0x4][R19] ;  /* 0x0100000013167b82 */ /* 0x0012260000000a00 */
[----:B------:R-:W3:Y:S08]  /*2860*/  F2F.F64.F32 R10, R11 ;  /* 0x0000000b000a7310 */ /* 0x000ef00000201800 */
[----:B------:R-:W-:Y:S01]  /*2870*/  F2F.F64.F32 R12, R13 ;  /* 0x0000000d000c7310 */ /* 0x000fe20000201800 */
[----:B--2---:R-:W-:Y:S01]  /*2880*/  MOV R4, UR4 ;  /* 0x0000000400047c02 */ /* 0x004fe20008000f00 */
[----:B---3--:R1:W-:Y:S06]  /*2890*/  STL.128 [R1+0x10], R8 ;  /* 0x0000100801007387 */ /* 0x0083ec0000100c00 */
[----:B------:R-:W2:Y:S08]  /*28a0*/  F2F.F64.F32 R14, R3 ;  /* 0x00000003000e7310 */ /* 0x000eb00000201800 */
[----:B------:R-:W-:Y:S01]  /*28b0*/  F2F.F64.F32 R24, R0 ;  /* 0x0000000000187310 */ /* 0x000fe20000201800 */
[----:B--2---:R1:W-:Y:S07]  /*28c0*/  STL.128 [R1+0x20], R12 ;  /* 0x0000200c01007387 */ /* 0x0043ee0000100c00 */
[----:B------:R2:W3:Y:S08]  /*28d0*/  F2F.F64.F32 R26, R5 ;  /* 0x00000005001a7310 */ /* 0x0004f00000201800 */
[----:B------:R4:W5:Y:S01]  /*28e0*/  F2F.F64.F32 R20, R6 ;  /* 0x0000000600147310 */ /* 0x0009620000201800 */
[----:B--2---:R-:W-:Y:S01]  /*28f0*/  MOV R5, UR5 ;  /* 0x0000000500057c02 */ /* 0x004fe20008000f00 */
[----:B---3--:R1:W-:Y:S01]  /*2900*/  STL.128 [R1+0x30], R24 ;  /* 0x0000301801007387 */ /* 0x0083e20000100c00 */
[----:B----4-:R-:W-:-:S03]  /*2910*/  MOV R6, R18 ;  /* 0x0000001200067202 */ /* 0x010fc60000000f00 */
[----:B0----5:R1:W-:Y:S04]  /*2920*/  STL.64 [R1+0x8], R20 ;  /* 0x0000081401007387 */ /* 0x0213e80000100a00 */
[----:B-1----:R-:W-:-:S07]  /*2930*/  LEPC R20, `(.L_x_69) ;  /* 0x000000001014794e */ /* 0x002fce0000000000 */
[----:B------:R-:W-:Y:S05]  /*2940*/  CALL.ABS.NOINC R22 ;  /* 0x0000000016007343 */ /* 0x000fea0003c00000 */
.L_x_69:
[----:B------:R-:W-:-:S13]  /*2950*/  ISETP.NE.AND P6, PT, R28, RZ, PT ;  /* 0x000000ff1c00720c */ /* 0x000fda0003fc5270 */
[----:B------:R-:W-:Y:S05]  /*2960*/  @P6 EXIT ;  /* 0x000000000000694d */ /* 0x000fea0003800000 */
[----:B------:R-:W0:Y:S01]  /*2970*/  LDC R13, c[0x0][0x3a4] ;  /* 0x0000e900ff0d7b82 */ /* 0x000e220000000800 */
[----:B------:R-:W1:Y:S01]  /*2980*/  F2F.F64.F32 R8, R16 ;  /* 0x0000001000087310 */ /* 0x000e620000201800 */
[----:B------:R-:W-:Y:S01]  /*2990*/  HFMA2 R12, -RZ, RZ, 0, 0 ;  /* 0x00000000ff0c7431 */ /* 0x000fe200000001ff */
[----:B------:R-:W2:Y:S01]  /*29a0*/  LDCU.64 UR4, c[0x4][0x18] ;  /* 0x01000300ff0477ac */ /* 0x000ea20008000a00 */
[----:B------:R-:W-:Y:S02]  /*29b0*/  MOV R6, R18 ;  /* 0x0000001200067202 */ /* 0x000fe40000000f00 */
[----:B------:R-:W-:Y:S02]  /*29c0*/  MOV R7, R17 ;  /* 0x0000001100077202 */ /* 0x000fe40000000f00 */
[----:B------:R3:W4:Y:S01]  /*29d0*/  LDC.64 R10, c[0x4][R19] ;  /* 0x01000000130a7b82 */ /* 0x0007220000000a00 */
[----:B------:R-:W5:Y:S01]  /*29e0*/  F2F.F64.F32 R2, R2 ;  /* 0x0000000200027310 */ /* 0x000f620000201800 */
[----:B-1----:R3:W-:Y:S01]  /*29f0*/  STL.64 [R1+0x8], R8 ;  /* 0x0000080801007387 */ /* 0x0027e20000100a00 */
[----:B--2---:R-:W-:-:S02]  /*2a00*/  MOV R4, UR4 ;  /* 0x0000000400047c02 */ /* 0x004fc40008000f00 */
[----:B------:R-:W-:Y:S01]  /*2a10*/  MOV R5, UR5 ;  /* 0x0000000500057c02 */ /* 0x000fe20008000f00 */
[----:B-----5:R3:W-:Y:S04]  /*2a20*/  STL.64 [R1+0x10], R2 ;  /* 0x0000100201007387 */ /* 0x0207e80000100a00 */
[----:B0-----:R3:W-:Y:S02]  /*2a30*/  STL.64 [R1], R12 ;  /* 0x0000000c01007387 */ /* 0x0017e40000100a00 */
[----:B------:R-:W-:-:S07]  /*2a40*/  LEPC R20, `(.L_x_70) ;  /* 0x000000001014794e */ /* 0x000fce0000000000 */
[----:B---34-:R-:W-:Y:S05]  /*2a50*/  CALL.ABS.NOINC R10 ;  /* 0x000000000a007343 */ /* 0x018fea0003c00000 */
.L_x_70:
[----:B------:R-:W-:Y:S05]  /*2a60*/  EXIT ;  /* 0x000000000000794d */ /* 0x000fea0003800000 */
        .weak           $__internal_0_$__cuda_sm20_sqrt_rn_f32_slowpath
        .type           $__internal_0_$__cuda_sm20_sqrt_rn_f32_slowpath,@function
        .size           $__internal_0_$__cuda_sm20_sqrt_rn_f32_slowpath,($__internal_1_$__cuda_sm3x_div_rn_noftz_f32_slowpath - $__internal_0_$__cuda_sm20_sqrt_rn_f32_slowpath)
$__internal_0_$__cuda_sm20_sqrt_rn_f32_slowpath:
[----:B------:R-:W-:-:S13]  /*2a70*/  LOP3.LUT P0, RZ, R6, 0x7fffffff, RZ, 0xc0, !PT ;  /* 0x7fffffff06ff7812 */ /* 0x000fda000780c0ff */
[----:B------:R-:W-:Y:S01]  /*2a80*/  @!P0 MOV R9, R6 ;  /* 0x0000000600098202 */ /* 0x000fe20000000f00 */
[----:B------:R-:W-:Y:S06]  /*2a90*/  @!P0 BRA `(.L_x_71) ;  /* 0x0000000000408947 */ /* 0x000fec0003800000 */
[----:B------:R-:W-:-:S13]  /*2aa0*/  FSETP.GEU.FTZ.AND P0, PT, R6, RZ, PT ;  /* 0x000000ff0600720b */ /* 0x000fda0003f1e000 */
[----:B------:R-:W-:Y:S01]  /*2ab0*/  @!P0 MOV R9, 0x7fffffff ;  /* 0x7fffffff00098802 */ /* 0x000fe20000000f00 */
[----:B------:R-:W-:Y:S06]  /*2ac0*/  @!P0 BRA `(.L_x_71) ;  /* 0x0000000000348947 */ /* 0x000fec0003800000 */
[----:B------:R-:W-:-:S13]  /*2ad0*/  FSETP.GTU.FTZ.AND P0, PT, |R6|, +INF , PT ;  /* 0x7f8000000600780b */ /* 0x000fda0003f1c200 */
[----:B------:R-:W-:Y:S01]  /*2ae0*/  @P0 FADD.FTZ R9, R6, 1 ;  /* 0x3f80000006090421 */ /* 0x000fe20000010000 */
[----:B------:R-:W-:Y:S06]  /*2af0*/  @P0 BRA `(.L_x_71) ;  /* 0x0000000000280947 */ /* 0x000fec0003800000 */
[----:B------:R-:W-:-:S13]  /*2b00*/  FSETP.NEU.FTZ.AND P0, PT, |R6|, +INF , PT ;  /* 0x7f8000000600780b */ /* 0x000fda0003f1d200 */
[----:B------:R-:W-:-:S04]  /*2b10*/  @P0 FFMA R10, R6, 1.84467440737095516160e+19, RZ ;  /* 0x5f800000060a0823 */ /* 0x000fc800000000ff */
[----:B------:R-:W0:Y:S02]  /*2b20*/  @P0 MUFU.RSQ R9, R10 ;  /* 0x0000000a00090308 */ /* 0x000e240000001400 */
[----:B0-----:R-:W-:Y:S01]  /*2b30*/  @P0 FMUL.FTZ R15, R10, R9 ;  /* 0x000000090a0f0220 */ /* 0x001fe20000410000 */
[----:B------:R-:W-:Y:S01]  /*2b40*/  @P0 FMUL.FTZ R20, R9, 0.5 ;  /* 0x3f00000009140820 */ /* 0x000fe20000410000 */
[----:B------:R-:W-:Y:S02]  /*2b50*/  @!P0 MOV R9, R6 ;  /* 0x0000000600098202 */ /* 0x000fe40000000f00 */
[----:B------:R-:W-:-:S04]  /*2b60*/  @P0 FADD.FTZ R14, -R15, -RZ ;  /* 0x800000ff0f0e0221 */ /* 0x000fc80000010100 */
[----:B------:R-:W-:-:S04]  /*2b70*/  @P0 FFMA R14, R15, R14, R10 ;  /* 0x0000000e0f0e0223 */ /* 0x000fc8000000000a */
[----:B------:R-:W-:-:S04]  /*2b80*/  @P0 FFMA R14, R14, R20, R15 ;  /* 0x000000140e0e0223 */ /* 0x000fc8000000000f */
[----:B------:R-:W-:-:S07]  /*2b90*/  @P0 FMUL.FTZ R9, R14, 2.3283064365386962891e-10 ;  /* 0x2f8000000e090820 */ /* 0x000fce0000410000 */
.L_x_71:
[----:B------:R-:W-:Y:S01]  /*2ba0*/  MOV R36, R9 ;  /* 0x0000000900247202 */ /* 0x000fe20000000f00 */
[----:B------:R-:W-:-:S04]  /*2bb0*/  HFMA2 R9, -RZ, RZ, 0, 0 ;  /* 0x00000000ff097431 */ /* 0x000fc800000001ff */
[----:B------:R-:W-:Y:S05]  /*2bc0*/  RET.REL.NODEC R8 `(compute_forces_kernel) ;  /* 0xffffffd4080c7950 */ /* 0x000fea0003c3ffff */
        .weak           $__internal_1_$__cuda_sm3x_div_rn_noftz_f32_slowpath
        .type           $__internal_1_$__cuda_sm3x_div_rn_noftz_f32_slowpath,@function
        .size           $__internal_1_$__cuda_sm3x_div_rn_noftz_f32_slowpath,(.L_x_85 - $__internal_1_$__cuda_sm3x_div_rn_noftz_f32_slowpath)
$__internal_1_$__cuda_sm3x_div_rn_noftz_f32_slowpath:
[----:B------:R-:W-:Y:S01]  /*2bd0*/  SHF.R.U32.HI R10, RZ, 0x17, R36 ;  /* 0x00000017ff0a7819 */ /* 0x000fe20000011624 */
[----:B------:R-:W-:Y:S01]  /*2be0*/  BSSY.RECONVERGENT B0, `(.L_x_72) ;  /* 0x0000063000007945 */ /* 0x000fe20003800200 */
[----:B------:R-:W-:Y:S02]  /*2bf0*/  SHF.R.U32.HI R11, RZ, 0x17, R4 ;  /* 0x00000017ff0b7819 */ /* 0x000fe40000011604 */
[----:B------:R-:W-:Y:S02]  /*2c00*/  LOP3.LUT R10, R10, 0xff, RZ, 0xc0, !PT ;  /* 0x000000ff0a0a7812 */ /* 0x000fe400078ec0ff */
[----:B------:R-:W-:Y:S02]  /*2c10*/  LOP3.LUT R11, R11, 0xff, RZ, 0xc0, !PT ;  /* 0x000000ff0b0b7812 */ /* 0x000fe400078ec0ff */
[----:B------:R-:W-:Y:S02]  /*2c20*/  IADD3 R9, PT, PT, R10, -0x1, RZ ;  /* 0xffffffff0a097810 */ /* 0x000fe40007ffe0ff */
[----:B------:R-:W-:-:S02]  /*2c30*/  IADD3 R14, PT, PT, R11, -0x1, RZ ;  /* 0xffffffff0b0e7810 */ /* 0x000fc40007ffe0ff */
[----:B------:R-:W-:Y:S02]  /*2c40*/  ISETP.GT.U32.AND P1, PT, R9, 0xfd, PT ;  /* 0x000000fd0900780c */ /* 0x000fe40003f24070 */
[----:B------:R-:W-:Y:S02]  /*2c50*/  MOV R15, R36 ;  /* 0x00000024000f7202 */ /* 0x000fe40000000f00 */
[----:B------:R-:W-:-:S13]  /*2c60*/  ISETP.GT.U32.OR P1, PT, R14, 0xfd, P1 ;  /* 0x000000fd0e00780c */ /* 0x000fda0000f24470 */
[----:B------:R-:W-:Y:S01]  /*2c70*/  @!P1 MOV R8, RZ ;  /* 0x000000ff00089202 */ /* 0x000fe20000000f00 */
[----:B------:R-:W-:Y:S06]  /*2c80*/  @!P1 BRA `(.L_x_73) ;  /* 0x00000000005c9947 */ /* 0x000fec0003800000 */
[----:B------:R-:W-:Y:S02]  /*2c90*/  FSETP.GTU.FTZ.AND P1, PT, |R4|, +INF , PT ;  /* 0x7f8000000400780b */ /* 0x000fe40003f3c200 */
[----:B------:R-:W-:-:S04]  /*2ca0*/  FSETP.GTU.FTZ.AND P2, PT, |R36|, +INF , PT ;  /* 0x7f8000002400780b */ /* 0x000fc80003f5c200 */
[----:B------:R-:W-:-:S13]  /*2cb0*/  PLOP3.LUT P1, PT, P1, P2, PT, 0xf8, 0x8f ;  /* 0x00000000008f781c */ /* 0x000fda0000f25f70 */
[----:B------:R-:W-:Y:S05]  /*2cc0*/  @P1 BRA `(.L_x_74) ;  /* 0x00000004004c1947 */ /* 0x000fea0003800000 */
[----:B------:R-:W-:-:S13]  /*2cd0*/  LOP3.LUT P1, RZ, R15, 0x7fffffff, R4, 0xc8, !PT ;  /* 0x7fffffff0fff7812 */ /* 0x000fda000782c804 */
[----:B------:R-:W-:Y:S05]  /*2ce0*/  @!P1 BRA `(.L_x_75) ;  /* 0x00000004003c9947 */ /* 0x000fea0003800000 */
[----:B------:R-:W-:Y:S02]  /*2cf0*/  FSETP.NEU.FTZ.AND P3, PT, |R4|, +INF , PT ;  /* 0x7f8000000400780b */ /* 0x000fe40003f7d200 */
[----:B------:R-:W-:Y:S02]  /*2d00*/  FSETP.NEU.FTZ.AND P2, PT, |R36|, +INF , PT ;  /* 0x7f8000002400780b */ /* 0x000fe40003f5d200 */
[----:B------:R-:W-:-:S11]  /*2d10*/  FSETP.NEU.FTZ.AND P1, PT, |R4|, +INF , PT ;  /* 0x7f8000000400780b */ /* 0x000fd60003f3d200 */
[----:B------:R-:W-:Y:S05]  /*2d20*/  @!P2 BRA !P3, `(.L_x_75) ;  /* 0x00000004002ca947 */ /* 0x000fea0005800000 */
[----:B------:R-:W-:-:S04]  /*2d30*/  LOP3.LUT P3, RZ, R4, 0x7fffffff, RZ, 0xc0, !PT ;  /* 0x7fffffff04ff7812 */ /* 0x000fc8000786c0ff */
[----:B------:R-:W-:-:S13]  /*2d40*/  PLOP3.LUT P2, PT, P2, P3, PT, 0x2f, 0xf2 ;  /* 0x0000000000f2781c */ /* 0x000fda0001746577 */
[----:B------:R-:W-:Y:S05]  /*2d50*/  @P2 BRA `(.L_x_76) ;  /* 0x0000000400182947 */ /* 0x000fea0003800000 */
[----:B------:R-:W-:-:S04]  /*2d60*/  LOP3.LUT P2, RZ, R15, 0x7fffffff, RZ, 0xc0, !PT ;  /* 0x7fffffff0fff7812 */ /* 0x000fc8000784c0ff */
[----:B------:R-:W-:-:S13]  /*2d70*/  PLOP3.LUT P1, PT, P1, P2, PT, 0x2f, 0xf2 ;  /* 0x0000000000f2781c */ /* 0x000fda0000f24577 */
[----:B------:R-:W-:Y:S05]  /*2d80*/  @P1 BRA `(.L_x_77) ;  /* 0x0000000400001947 */ /* 0x000fea0003800000 */
[----:B------:R-:W-:Y:S02]  /*2d90*/  ISETP.GE.AND P1, PT, R14, RZ, PT ;  /* 0x000000ff0e00720c */ /* 0x000fe40003f26270 */
[----:B------:R-:W-:-:S11]  /*2da0*/  ISETP.GE.AND P2, PT, R9, RZ, PT ;  /* 0x000000ff0900720c */ /* 0x000fd60003f46270 */
[----:B------:R-:W-:Y:S01]  /*2db0*/  @P1 MOV R8, RZ ;  /* 0x000000ff00081202 */ /* 0x000fe20000000f00 */
[----:B------:R-:W-:Y:S01]  /*2dc0*/  @!P1 FFMA R4, R4, 1.84467440737095516160e+19, RZ ;  /* 0x5f80000004049823 */ /* 0x000fe200000000ff */
[----:B------:R-:W-:Y:S01]  /*2dd0*/  @!P1 MOV R8, 0xffffffc0 ;  /* 0xffffffc000089802 */ /* 0x000fe20000000f00 */
[----:B------:R-:W-:-:S03]  /*2de0*/  @!P2 FFMA R15, R36, 1.84467440737095516160e+19, RZ ;  /* 0x5f800000240fa823 */ /* 0x000fc600000000ff */
[----:B------:R-:W-:-:S07]  /*2df0*/  @!P2 IADD3 R8, PT, PT, R8, 0x40, RZ ;  /* 0x000000400808a810 */ /* 0x000fce0007ffe0ff */
.L_x_73:
[----:B------:R-:W-:Y:S01]  /*2e00*/  LEA R14, R10, 0xc0800000, 0x17 ;  /* 0xc08000000a0e7811 */ /* 0x000fe200078eb8ff */
[----:B------:R-:W-:Y:S01]  /*2e10*/  BSSY.RECONVERGENT B1, `(.L_x_78) ;  /* 0x0000036000017945 */ /* 0x000fe20003800200 */
[----:B------:R-:W-:Y:S02]  /*2e20*/  IADD3 R11, PT, PT, R11, -0x7f, RZ ;  /* 0xffffff810b0b7810 */ /* 0x000fe40007ffe0ff */
[----:B------:R-:W-:-:S03]  /*2e30*/  IADD3 R37, PT, PT, -R14, R15, RZ ;  /* 0x0000000f0e257210 */ /* 0x000fc60007ffe1ff */
[----:B------:R-:W-:Y:S01]  /*2e40*/  IMAD R4, R11, -0x800000, R4 ;  /* 0xff8000000b047824 */ /* 0x000fe200078e0204 */
[----:B------:R-:W0:Y:S01]  /*2e50*/  MUFU.RCP R14, R37 ;  /* 0x00000025000e7308 */ /* 0x000e220000001000 */
[----:B------:R-:W-:Y:S01]  /*2e60*/  FADD.FTZ R15, -R37, -RZ ;  /* 0x800000ff250f7221 */ /* 0x000fe20000010100 */
[----:B------:R-:W-:-:S04]  /*2e70*/  IADD3 R11, PT, PT, R11, 0x7f, -R10 ;  /* 0x0000007f0b0b7810 */ /* 0x000fc80007ffe80a */
[----:B------:R-:W-:Y:S01]  /*2e80*/  IADD3 R11, PT, PT, R11, R8, RZ ;  /* 0x000000080b0b7210 */ /* 0x000fe20007ffe0ff */
[----:B0-----:R-:W-:-:S04]  /*2e90*/  FFMA R9, R14, R15, 1 ;  /* 0x3f8000000e097423 */ /* 0x001fc8000000000f */
[----:B------:R-:W-:-:S04]  /*2ea0*/  FFMA R9, R14, R9, R14 ;  /* 0x000000090e097223 */ /* 0x000fc8000000000e */
[----:B------:R-:W-:-:S04]  /*2eb0*/  FFMA R14, R4, R9, RZ ;  /* 0x00000009040e7223 */ /* 0x000fc800000000ff */
[----:B------:R-:W-:-:S04]  /*2ec0*/  FFMA R20, R15, R14, R4 ;  /* 0x0000000e0f147223 */ /* 0x000fc80000000004 */
[----:B------:R-:W-:-:S04]  /*2ed0*/  FFMA R20, R9, R20, R14 ;  /* 0x0000001409147223 */ /* 0x000fc8000000000e */
[----:B------:R-:W-:-:S04]  /*2ee0*/  FFMA R15, R15, R20, R4 ;  /* 0x000000140f0f7223 */ /* 0x000fc80000000004 */
[----:B------:R-:W-:-:S05]  /*2ef0*/  FFMA R4, R9, R15, R20 ;  /* 0x0000000f09047223 */ /* 0x000fca0000000014 */
[----:B------:R-:W-:-:S04]  /*2f00*/  SHF.R.U32.HI R10, RZ, 0x17, R4 ;  /* 0x00000017ff0a7819 */ /* 0x000fc80000011604 */
[----:B------:R-:W-:-:S04]  /*2f10*/  LOP3.LUT R8, R10, 0xff, RZ, 0xc0, !PT ;  /* 0x000000ff0a087812 */ /* 0x000fc800078ec0ff */
[----:B------:R-:W-:-:S04]  /*2f20*/  IADD3 R8, PT, PT, R8, R11, RZ ;  /* 0x0000000b08087210 */ /* 0x000fc80007ffe0ff */
[----:B------:R-:W-:-:S04]  /*2f30*/  IADD3 R10, PT, PT, R8, -0x1, RZ ;  /* 0xffffffff080a7810 */ /* 0x000fc80007ffe0ff */
[----:B------:R-:W-:-:S13]  /*2f40*/  ISETP.GE.U32.AND P1, PT, R10, 0xfe, PT ;  /* 0x000000fe0a00780c */ /* 0x000fda0003f26070 */
[----:B------:R-:W-:Y:S05]  /*2f50*/  @!P1 BRA `(.L_x_79) ;  /* 0x0000000000809947 */ /* 0x000fea0003800000 */
[----:B------:R-:W-:-:S13]  /*2f60*/  ISETP.GT.AND P1, PT, R8, 0xfe, PT ;  /* 0x000000fe0800780c */ /* 0x000fda0003f24270 */
[----:B------:R-:W-:Y:S05]  /*2f70*/  @P1 BRA `(.L_x_80) ;  /* 0x00000000006c1947 */ /* 0x000fea0003800000 */
[----:B------:R-:W-:-:S13]  /*2f80*/  ISETP.GE.AND P1, PT, R8, 0x1, PT ;  /* 0x000000010800780c */ /* 0x000fda0003f26270 */
[----:B------:R-:W-:Y:S05]  /*2f90*/  @P1 BRA `(.L_x_81) ;  /* 0x0000000000741947 */ /* 0x000fea0003800000 */
[----:B------:R-:W-:Y:S02]  /*2fa0*/  ISETP.GE.AND P1, PT, R8, -0x18, PT ;  /* 0xffffffe80800780c */ /* 0x000fe40003f26270 */
[----:B------:R-:W-:-:S11]  /*2fb0*/  LOP3.LUT R4, R4, 0x80000000, RZ, 0xc0, !PT ;  /* 0x8000000004047812 */ /* 0x000fd600078ec0ff */
[----:B------:R-:W-:Y:S05]  /*2fc0*/  @!P1 BRA `(.L_x_81) ;  /* 0x0000000000689947 */ /* 0x000fea0003800000 */
[CCC-:B------:R-:W-:Y:S01]  /*2fd0*/  FFMA.RZ R10, R9.reuse, R15.reuse, R20.reuse ;  /* 0x0000000f090a7223 */ /* 0x1c0fe2000000c014 */
[CCC-:B------:R-:W-:Y:S01]  /*2fe0*/  FFMA.RP R11, R9.reuse, R15.reuse, R20.reuse ;  /* 0x0000000f090b7223 */ /* 0x1c0fe20000008014 */
[----:B------:R-:W-:Y:S01]  /*2ff0*/  FFMA.RM R20, R9, R15, R20 ;  /* 0x0000000f09147223 */ /* 0x000fe20000004014 */
[----:B------:R-:W-:Y:S02]  /*3000*/  IADD3 R9, PT, PT, R8, 0x20, RZ ;  /* 0x0000002008097810 */ /* 0x000fe40007ffe0ff */
[----:B------:R-:W-:Y:S02]  /*3010*/  LOP3.LUT R10, R10, 0x7fffff, RZ, 0xc0, !PT ;  /* 0x007fffff0a0a7812 */ /* 0x000fe400078ec0ff */
[----:B------:R-:W-:Y:S02]  /*3020*/  ISETP.NE.AND P3, PT, R8, RZ, PT ;  /* 0x000000ff0800720c */ /* 0x000fe40003f65270 */
[----:B------:R-:W-:Y:S02]  /*3030*/  LOP3.LUT R10, R10, 0x800000, RZ, 0xfc, !PT ;  /* 0x008000000a0a7812 */ /* 0x000fe400078efcff */
[----:B------:R-:W-:-:S02]  /*3040*/  ISETP.NE.AND P2, PT, R8, RZ, PT ;  /* 0x000000ff0800720c */ /* 0x000fc40003f45270 */
[----:B------:R-:W-:Y:S02]  /*3050*/  IADD3 R8, PT, PT, -R8, RZ, RZ ;  /* 0x000000ff08087210 */ /* 0x000fe40007ffe1ff */
[----:B------:R-:W-:Y:S02]  /*3060*/  SHF.L.U32 R9, R10, R9, RZ ;  /* 0x000000090a097219 */ /* 0x000fe400000006ff */
[----:B------:R-:W-:Y:S02]  /*3070*/  FSETP.NEU.FTZ.AND P1, PT, R11, R20, PT ;  /* 0x000000140b00720b */ /* 0x000fe40003f3d000 */
[----:B------:R-:W-:Y:S02]  /*3080*/  SEL R11, R8, RZ, P3 ;  /* 0x000000ff080b7207 */ /* 0x000fe40001800000 */
[----:B------:R-:W-:Y:S02]  /*3090*/  ISETP.NE.AND P2, PT, R9, RZ, P2 ;  /* 0x000000ff0900720c */ /* 0x000fe40001745270 */
[----:B------:R-:W-:-:S02]  /*30a0*/  SHF.R.U32.HI R11, RZ, R11, R10 ;  /* 0x0000000bff0b7219 */ /* 0x000fc4000001160a */
[----:B------:R-:W-:Y:S02]  /*30b0*/  PLOP3.LUT P1, PT, P1, P2, PT, 0xf8, 0x8f ;  /* 0x00000000008f781c */ /* 0x000fe40000f25f70 */
[----:B------:R-:W-:Y:S02]  /*30c0*/  SHF.R.U32.HI R9, RZ, 0x1, R11 ;  /* 0x00000001ff097819 */ /* 0x000fe4000001160b */
[----:B------:R-:W-:-:S04]  /*30d0*/  SEL R8, RZ, 0x1, !P1 ;  /* 0x00000001ff087807 */ /* 0x000fc80004800000 */
[----:B------:R-:W-:-:S04]  /*30e0*/  LOP3.LUT R8, R8, 0x1, R9, 0xf8, !PT ;  /* 0x0000000108087812 */ /* 0x000fc800078ef809 */
[----:B------:R-:W-:-:S04]  /*30f0*/  LOP3.LUT R8, R8, R11, RZ, 0xc0, !PT ;  /* 0x0000000b08087212 */ /* 0x000fc800078ec0ff */
[----:B------:R-:W-:-:S04]  /*3100*/  IADD3 R9, PT, PT, R9, R8, RZ ;  /* 0x0000000809097210 */ /* 0x000fc80007ffe0ff */
[----:B------:R-:W-:Y:S01]  /*3110*/  LOP3.LUT R4, R9, R4, RZ, 0xfc, !PT ;  /* 0x0000000409047212 */ /* 0x000fe200078efcff */
[----:B------:R-:W-:Y:S06]  /*3120*/  BRA `(.L_x_81) ;  /* 0x0000000000107947 */ /* 0x000fec0003800000 */
.L_x_80:
[----:B------:R-:W-:-:S04]  /*3130*/  LOP3.LUT R4, R4, 0x80000000, RZ, 0xc0, !PT ;  /* 0x8000000004047812 */ /* 0x000fc800078ec0ff */
[----:B------:R-:W-:Y:S01]  /*3140*/  LOP3.LUT R4, R4, 0x7f800000, RZ, 0xfc, !PT ;  /* 0x7f80000004047812 */ /* 0x000fe200078efcff */
[----:B------:R-:W-:Y:S06]  /*3150*/  BRA `(.L_x_81) ;  /* 0x0000000000047947 */ /* 0x000fec0003800000 */
.L_x_79:
[----:B------:R-:W-:-:S07]  /*3160*/  LEA R4, R11, R4, 0x17 ;  /* 0x000000040b047211 */ /* 0x000fce00078eb8ff */
.L_x_81:
[----:B------:R-:W-:Y:S05]  /*3170*/  BSYNC.RECONVERGENT B1 ;  /* 0x0000000000017941 */ /* 0x000fea0003800200 */
.L_x_78:
[----:B------:R-:W-:Y:S05]  /*3180*/  BRA `(.L_x_82) ;  /* 0x0000000000207947 */ /* 0x000fea0003800000 */
.L_x_77:
[----:B------:R-:W-:-:S04]  /*3190*/  LOP3.LUT R4, R15, 0x80000000, R4, 0x48, !PT ;  /* 0x800000000f047812 */ /* 0x000fc800078e4804 */
[----:B------:R-:W-:Y:S01]  /*31a0*/  LOP3.LUT R4, R4, 0x7f800000, RZ, 0xfc, !PT ;  /* 0x7f80000004047812 */ /* 0x000fe200078efcff */
[----:B------:R-:W-:Y:S06]  /*31b0*/  BRA `(.L_x_82) ;  /* 0x0000000000147947 */ /* 0x000fec0003800000 */
.L_x_76:
[----:B------:R-:W-:Y:S01]  /*31c0*/  LOP3.LUT R4, R15, 0x80000000, R4, 0x48, !PT ;  /* 0x800000000f047812 */ /* 0x000fe200078e4804 */
[----:B------:R-:W-:Y:S06]  /*31d0*/  BRA `(.L_x_82) ;  /* 0x00000000000c7947 */ /* 0x000fec0003800000 */
.L_x_75:
[----:B------:R-:W0:Y:S01]  /*31e0*/  MUFU.RSQ R4, -QNAN ;  /* 0xffc0000000047908 */ /* 0x000e220000001400 */
[----:B------:R-:W-:Y:S05]  /*31f0*/  BRA `(.L_x_82) ;  /* 0x0000000000047947 */ /* 0x000fea0003800000 */
.L_x_74:
[----:B------:R-:W-:-:S07]  /*3200*/  FADD.FTZ R4, R4, R36 ;  /* 0x0000002404047221 */ /* 0x000fce0000010000 */
.L_x_82:
[----:B------:R-:W-:Y:S05]  /*3210*/  BSYNC.RECONVERGENT B0 ;  /* 0x0000000000007941 */ /* 0x000fea0003800200 */
.L_x_72:
[----:B------:R-:W-:Y:S01]  /*3220*/  HFMA2 R9, -RZ, RZ, 0, 0 ;  /* 0x00000000ff097431 */ /* 0x000fe200000001ff */
[----:B------:R-:W-:-:S04]  /*3230*/  MOV R8, R6 ;  /* 0x0000000600087202 */ /* 0x000fc80000000f00 */
[----:B0-----:R-:W-:Y:S05]  /*3240*/  RET.REL.NODEC R8 `(compute_forces_kernel) ;  /* 0xffffffcc086c7950 */ /* 0x001fea0003c3ffff */
.L_x_83:
[----:B------:R-:W-:-:S00]  /*3250*/  BRA `(.L_x_83) ;  /* 0xfffffffc00fc7947 */ /* 0x000fc0000383ffff */
[----:B------:R-:W-:-:S00]  /*3260*/  NOP ;  /* 0x0000000000007918 */ /* 0x000fc00000000000 */
        /* <DEDUP_REMOVED lines=9> */
.L_x_85:


//--------------------- .nv.global.init           --------------------------
	.section	.nv.global.init,"aw",@progbits
.nv.global.init:
	.type		$str,@object
	.size		$str,($str$2 - $str)
$str:
        /*0000*/ 	.byte	0x46, 0x6f, 0x72, 0x63, 0x65, 0x20, 0x63, 0x6c, 0x61, 0x6d, 0x70, 0x65, 0x64, 0x20, 0x66, 0x72
        /*0010*/ 	.byte	0x6f, 0x6d, 0x20, 0x25, 0x66, 0x20, 0x74, 0x6f, 0x20, 0x25, 0x66, 0x20, 0x28, 0x69, 0x74, 0x65
        /*0020*/ 	.byte	0x72, 0x61, 0x74, 0x69, 0x6f, 0x6e, 0x20, 0x25, 0x64, 0x29, 0x0a, 0x00
	.type		$str$2,@object
	.size		$str$2,($str$1 - $str$2)
$str$2:
        /*002c*/ 	.byte	0x4e, 0x6f, 0x64, 0x65, 0x20, 0x25, 0x64, 0x3a, 0x20, 0x69, 0x74, 0x65, 0x72, 0x61, 0x74, 0x69
        /*003c*/ 	.byte	0x6f, 0x6e, 0x3d, 0x25, 0x64, 0x2c, 0x20, 0x72, 0x61, 0x6d, 0x70, 0x5f, 0x75, 0x70, 0x3d, 0x25
        /*004c*/ 	.byte	0x66, 0x2c, 0x20, 0x64, 0x61, 0x6d, 0x70, 0x69, 0x6e, 0x67, 0x3d, 0x25, 0x66, 0x0a, 0x00
	.type		$str$1,@object
	.size		$str$1,(.L_1 - $str$1)
$str$1:
        /*005b*/ 	.byte	0x4e, 0x6f, 0x64, 0x65, 0x20, 0x25, 0x64, 0x3a, 0x20, 0x66, 0x6f, 0x72, 0x63, 0x65, 0x5f, 0x6d
        /*006b*/ 	.byte	0x61, 0x67, 0x3d, 0x25, 0x66, 0x2c, 0x20, 0x70, 0x6f, 0x73, 0x3d, 0x28, 0x25, 0x66, 0x2c, 0x25
        /*007b*/ 	.byte	0x66, 0x2c, 0x25, 0x66, 0x29, 0x2c, 0x20, 0x76, 0x65, 0x6c, 0x3d, 0x28, 0x25, 0x66, 0x2c, 0x25
        /*008b*/ 	.byte	0x66, 0x2c, 0x25, 0x66, 0x29, 0x0a, 0x00
.L_1:


//--------------------- .nv.shared.reserved.0     --------------------------
	.section	.nv.shared.reserved.0,"aw",@nobits
	.weak		__nv_reservedSMEM_offset_0_alias
	.size		__nv_reservedSMEM_offset_0_alias, 0, 64
	.other		__nv_reservedSMEM_offset_0_alias,@"STO_CUDA_RESERVED_SHARED STV_DEFAULT"
__nv_reservedSMEM_offset_0_alias:
	.zero		0
	.zero		64


//--------------------- .nv.constant0.compute_forces_kernel --------------------------
	.section	.nv.constant0.compute_forces_kernel,"a",@progbits
	.sectionflags	@""
	.align	4
.nv.constant0.compute_forces_kernel:
	.zero		936


//--------------------- SYMBOLS --------------------------

	.type		.nv.reservedSmem.offset0,@object
	.size		.nv.reservedSmem.offset0,0x4
	.type		vprintf,@function
